//
// Generated by NVIDIA NVVM Compiler
//
// Compiler Build ID: CL-36424714
// Cuda compilation tools, release 13.0, V13.0.88
// Based on NVVM 20.0.0
//

.version 9.0
.target sm_100
.address_size 64

	// .globl	main_kernel0
// _ZZ12main_kernel0E15PadInput_shared has been demoted
// _ZZ12main_kernel0E13weight_shared has been demoted

.visible .entry main_kernel0(
	.param .u64 .ptr .align 1 main_kernel0_param_0,
	.param .u64 .ptr .align 1 main_kernel0_param_1,
	.param .u64 .ptr .align 1 main_kernel0_param_2
)
.maxntid 128
{
	.reg .b32 	%r<103>;
	.reg .b32 	%f<2817>;
	.reg .b64 	%rd<79>;
	// demoted variable
	.shared .align 4 .b8 _ZZ12main_kernel0E15PadInput_shared[28672];
	// demoted variable
	.shared .align 4 .b8 _ZZ12main_kernel0E13weight_shared[8192];
	ld.param.u64 	%rd65, [main_kernel0_param_0];
	ld.param.u64 	%rd66, [main_kernel0_param_1];
	ld.param.u64 	%rd67, [main_kernel0_param_2];
	cvta.to.global.u64 	%rd68, %rd67;
	mov.u32 	%r65, %tid.x;
	shl.b32 	%r66, %r65, 1;
	mul.wide.u32 	%rd69, %r66, 4;
	mov.u32 	%r67, _ZZ12main_kernel0E15PadInput_shared;
	cvt.u64.u32 	%rd70, %r67;
	cvta.shared.u64 	%rd71, %rd70;
	add.s64 	%rd1, %rd71, %rd69;
	// begin inline asm
	{ .reg .u64 addr; cvta.to.shared.u64 addr, %rd1; cvt.u32.u64 %r1, addr; }

	// end inline asm
	mov.u32 	%r68, %ctaid.x;
	shr.u32 	%r69, %r65, 6;
	mul.lo.s32 	%r70, %r69, 3584;
	mul.hi.u32 	%r71, %r68, -1840700269;
	shr.u32 	%r72, %r71, 3;
	mad.lo.s32 	%r73, %r72, 50176, %r70;
	shl.b32 	%r74, %r72, 1;
	add.s32 	%r75, %r68, %r74;
	shl.b32 	%r76, %r75, 8;
	and.b32  	%r77, %r76, 3584;
	shl.b32 	%r78, %r65, 3;
	and.b32  	%r79, %r78, 448;
	and.b32  	%r80, %r66, 14;
	or.b32  	%r81, %r73, %r80;
	add.s32 	%r82, %r81, %r77;
	or.b32  	%r83, %r82, %r79;
	mul.wide.u32 	%rd72, %r83, 4;
	add.s64 	%rd2, %rd65, %rd72;
	// begin inline asm
	cp.async.ca.shared.global [%r1], [%rd2], 8;
	// end inline asm
	add.s64 	%rd3, %rd1, 1024;
	// begin inline asm
	{ .reg .u64 addr; cvta.to.shared.u64 addr, %rd3; cvt.u32.u64 %r3, addr; }

	// end inline asm
	add.s64 	%rd4, %rd2, 28672;
	// begin inline asm
	cp.async.ca.shared.global [%r3], [%rd4], 8;
	// end inline asm
	add.s64 	%rd5, %rd1, 2048;
	// begin inline asm
	{ .reg .u64 addr; cvta.to.shared.u64 addr, %rd5; cvt.u32.u64 %r5, addr; }

	// end inline asm
	add.s64 	%rd6, %rd2, 57344;
	// begin inline asm
	cp.async.ca.shared.global [%r5], [%rd6], 8;
	// end inline asm
	add.s64 	%rd7, %rd1, 3072;
	// begin inline asm
	{ .reg .u64 addr; cvta.to.shared.u64 addr, %rd7; cvt.u32.u64 %r7, addr; }

	// end inline asm
	add.s64 	%rd8, %rd2, 86016;
	// begin inline asm
	cp.async.ca.shared.global [%r7], [%rd8], 8;
	// end inline asm
	add.s64 	%rd9, %rd1, 4096;
	// begin inline asm
	{ .reg .u64 addr; cvta.to.shared.u64 addr, %rd9; cvt.u32.u64 %r9, addr; }

	// end inline asm
	add.s64 	%rd10, %rd2, 114688;
	// begin inline asm
	cp.async.ca.shared.global [%r9], [%rd10], 8;
	// end inline asm
	add.s64 	%rd11, %rd1, 5120;
	// begin inline asm
	{ .reg .u64 addr; cvta.to.shared.u64 addr, %rd11; cvt.u32.u64 %r11, addr; }

	// end inline asm
	add.s64 	%rd12, %rd2, 143360;
	// begin inline asm
	cp.async.ca.shared.global [%r11], [%rd12], 8;
	// end inline asm
	add.s64 	%rd13, %rd1, 6144;
	// begin inline asm
	{ .reg .u64 addr; cvta.to.shared.u64 addr, %rd13; cvt.u32.u64 %r13, addr; }

	// end inline asm
	add.s64 	%rd14, %rd2, 172032;
	// begin inline asm
	cp.async.ca.shared.global [%r13], [%rd14], 8;
	// end inline asm
	shl.b32 	%r84, %r65, 2;
	mul.wide.u32 	%rd73, %r84, 4;
	mov.u32 	%r85, _ZZ12main_kernel0E13weight_shared;
	cvt.u64.u32 	%rd74, %r85;
	cvta.shared.u64 	%rd75, %rd74;
	add.s64 	%rd15, %rd75, %rd73;
	// begin inline asm
	{ .reg .u64 addr; cvta.to.shared.u64 addr, %rd15; cvt.u32.u64 %r15, addr; }

	// end inline asm
	and.b32  	%r86, %r78, 960;
	shl.b32 	%r87, %r68, 5;
	and.b32  	%r88, %r87, 32;
	or.b32  	%r89, %r86, %r88;
	and.b32  	%r90, %r84, 28;
	or.b32  	%r91, %r89, %r90;
	mul.wide.u32 	%rd76, %r91, 4;
	add.s64 	%rd16, %rd66, %rd76;
	// begin inline asm
	cp.async.cg.shared.global [%r15], [%rd16], 16;
	// end inline asm
	// begin inline asm
	cp.async.commit_group;
	// end inline asm
	add.s64 	%rd17, %rd1, 7168;
	// begin inline asm
	{ .reg .u64 addr; cvta.to.shared.u64 addr, %rd17; cvt.u32.u64 %r17, addr; }

	// end inline asm
	add.s64 	%rd18, %rd2, 64;
	// begin inline asm
	cp.async.ca.shared.global [%r17], [%rd18], 8;
	// end inline asm
	add.s64 	%rd19, %rd1, 8192;
	// begin inline asm
	{ .reg .u64 addr; cvta.to.shared.u64 addr, %rd19; cvt.u32.u64 %r19, addr; }

	// end inline asm
	add.s64 	%rd20, %rd2, 28736;
	// begin inline asm
	cp.async.ca.shared.global [%r19], [%rd20], 8;
	// end inline asm
	add.s64 	%rd21, %rd1, 9216;
	// begin inline asm
	{ .reg .u64 addr; cvta.to.shared.u64 addr, %rd21; cvt.u32.u64 %r21, addr; }

	// end inline asm
	add.s64 	%rd22, %rd2, 57408;
	// begin inline asm
	cp.async.ca.shared.global [%r21], [%rd22], 8;
	// end inline asm
	add.s64 	%rd23, %rd1, 10240;
	// begin inline asm
	{ .reg .u64 addr; cvta.to.shared.u64 addr, %rd23; cvt.u32.u64 %r23, addr; }

	// end inline asm
	add.s64 	%rd24, %rd2, 86080;
	// begin inline asm
	cp.async.ca.shared.global [%r23], [%rd24], 8;
	// end inline asm
	add.s64 	%rd25, %rd1, 11264;
	// begin inline asm
	{ .reg .u64 addr; cvta.to.shared.u64 addr, %rd25; cvt.u32.u64 %r25, addr; }

	// end inline asm
	add.s64 	%rd26, %rd2, 114752;
	// begin inline asm
	cp.async.ca.shared.global [%r25], [%rd26], 8;
	// end inline asm
	add.s64 	%rd27, %rd1, 12288;
	// begin inline asm
	{ .reg .u64 addr; cvta.to.shared.u64 addr, %rd27; cvt.u32.u64 %r27, addr; }

	// end inline asm
	add.s64 	%rd28, %rd2, 143424;
	// begin inline asm
	cp.async.ca.shared.global [%r27], [%rd28], 8;
	// end inline asm
	add.s64 	%rd29, %rd1, 13312;
	// begin inline asm
	{ .reg .u64 addr; cvta.to.shared.u64 addr, %rd29; cvt.u32.u64 %r29, addr; }

	// end inline asm
	add.s64 	%rd30, %rd2, 172096;
	// begin inline asm
	cp.async.ca.shared.global [%r29], [%rd30], 8;
	// end inline asm
	add.s64 	%rd31, %rd15, 2048;
	// begin inline asm
	{ .reg .u64 addr; cvta.to.shared.u64 addr, %rd31; cvt.u32.u64 %r31, addr; }

	// end inline asm
	add.s64 	%rd32, %rd16, 4096;
	// begin inline asm
	cp.async.cg.shared.global [%r31], [%rd32], 16;
	// end inline asm
	// begin inline asm
	cp.async.commit_group;
	// end inline asm
	add.s64 	%rd33, %rd1, 14336;
	// begin inline asm
	{ .reg .u64 addr; cvta.to.shared.u64 addr, %rd33; cvt.u32.u64 %r33, addr; }

	// end inline asm
	add.s64 	%rd34, %rd2, 128;
	// begin inline asm
	cp.async.ca.shared.global [%r33], [%rd34], 8;
	// end inline asm
	add.s64 	%rd35, %rd1, 15360;
	// begin inline asm
	{ .reg .u64 addr; cvta.to.shared.u64 addr, %rd35; cvt.u32.u64 %r35, addr; }

	// end inline asm
	add.s64 	%rd36, %rd2, 28800;
	// begin inline asm
	cp.async.ca.shared.global [%r35], [%rd36], 8;
	// end inline asm
	add.s64 	%rd37, %rd1, 16384;
	// begin inline asm
	{ .reg .u64 addr; cvta.to.shared.u64 addr, %rd37; cvt.u32.u64 %r37, addr; }

	// end inline asm
	add.s64 	%rd38, %rd2, 57472;
	// begin inline asm
	cp.async.ca.shared.global [%r37], [%rd38], 8;
	// end inline asm
	add.s64 	%rd39, %rd1, 17408;
	// begin inline asm
	{ .reg .u64 addr; cvta.to.shared.u64 addr, %rd39; cvt.u32.u64 %r39, addr; }

	// end inline asm
	add.s64 	%rd40, %rd2, 86144;
	// begin inline asm
	cp.async.ca.shared.global [%r39], [%rd40], 8;
	// end inline asm
	add.s64 	%rd41, %rd1, 18432;
	// begin inline asm
	{ .reg .u64 addr; cvta.to.shared.u64 addr, %rd41; cvt.u32.u64 %r41, addr; }

	// end inline asm
	add.s64 	%rd42, %rd2, 114816;
	// begin inline asm
	cp.async.ca.shared.global [%r41], [%rd42], 8;
	// end inline asm
	add.s64 	%rd43, %rd1, 19456;
	// begin inline asm
	{ .reg .u64 addr; cvta.to.shared.u64 addr, %rd43; cvt.u32.u64 %r43, addr; }

	// end inline asm
	add.s64 	%rd44, %rd2, 143488;
	// begin inline asm
	cp.async.ca.shared.global [%r43], [%rd44], 8;
	// end inline asm
	add.s64 	%rd45, %rd1, 20480;
	// begin inline asm
	{ .reg .u64 addr; cvta.to.shared.u64 addr, %rd45; cvt.u32.u64 %r45, addr; }

	// end inline asm
	add.s64 	%rd46, %rd2, 172160;
	// begin inline asm
	cp.async.ca.shared.global [%r45], [%rd46], 8;
	// end inline asm
	add.s64 	%rd47, %rd15, 4096;
	// begin inline asm
	{ .reg .u64 addr; cvta.to.shared.u64 addr, %rd47; cvt.u32.u64 %r47, addr; }

	// end inline asm
	add.s64 	%rd48, %rd16, 8192;
	// begin inline asm
	cp.async.cg.shared.global [%r47], [%rd48], 16;
	// end inline asm
	// begin inline asm
	cp.async.commit_group;
	// end inline asm
	add.s64 	%rd49, %rd1, 21504;
	// begin inline asm
	{ .reg .u64 addr; cvta.to.shared.u64 addr, %rd49; cvt.u32.u64 %r49, addr; }

	// end inline asm
	add.s64 	%rd50, %rd2, 192;
	// begin inline asm
	cp.async.ca.shared.global [%r49], [%rd50], 8;
	// end inline asm
	add.s64 	%rd51, %rd1, 22528;
	// begin inline asm
	{ .reg .u64 addr; cvta.to.shared.u64 addr, %rd51; cvt.u32.u64 %r51, addr; }

	// end inline asm
	add.s64 	%rd52, %rd2, 28864;
	// begin inline asm
	cp.async.ca.shared.global [%r51], [%rd52], 8;
	// end inline asm
	add.s64 	%rd53, %rd1, 23552;
	// begin inline asm
	{ .reg .u64 addr; cvta.to.shared.u64 addr, %rd53; cvt.u32.u64 %r53, addr; }

	// end inline asm
	add.s64 	%rd54, %rd2, 57536;
	// begin inline asm
	cp.async.ca.shared.global [%r53], [%rd54], 8;
	// end inline asm
	add.s64 	%rd55, %rd1, 24576;
	// begin inline asm
	{ .reg .u64 addr; cvta.to.shared.u64 addr, %rd55; cvt.u32.u64 %r55, addr; }

	// end inline asm
	add.s64 	%rd56, %rd2, 86208;
	// begin inline asm
	cp.async.ca.shared.global [%r55], [%rd56], 8;
	// end inline asm
	add.s64 	%rd57, %rd1, 25600;
	// begin inline asm
	{ .reg .u64 addr; cvta.to.shared.u64 addr, %rd57; cvt.u32.u64 %r57, addr; }

	// end inline asm
	add.s64 	%rd58, %rd2, 114880;
	// begin inline asm
	cp.async.ca.shared.global [%r57], [%rd58], 8;
	// end inline asm
	add.s64 	%rd59, %rd1, 26624;
	// begin inline asm
	{ .reg .u64 addr; cvta.to.shared.u64 addr, %rd59; cvt.u32.u64 %r59, addr; }

	// end inline asm
	add.s64 	%rd60, %rd2, 143552;
	// begin inline asm
	cp.async.ca.shared.global [%r59], [%rd60], 8;
	// end inline asm
	add.s64 	%rd61, %rd1, 27648;
	// begin inline asm
	{ .reg .u64 addr; cvta.to.shared.u64 addr, %rd61; cvt.u32.u64 %r61, addr; }

	// end inline asm
	add.s64 	%rd62, %rd2, 172224;
	// begin inline asm
	cp.async.ca.shared.global [%r61], [%rd62], 8;
	// end inline asm
	add.s64 	%rd63, %rd15, 6144;
	// begin inline asm
	{ .reg .u64 addr; cvta.to.shared.u64 addr, %rd63; cvt.u32.u64 %r63, addr; }

	// end inline asm
	add.s64 	%rd64, %rd16, 12288;
	// begin inline asm
	cp.async.cg.shared.global [%r63], [%rd64], 16;
	// end inline asm
	// begin inline asm
	cp.async.commit_group;
	// end inline asm
	// begin inline asm
	cp.async.wait_group 3;
	// end inline asm
	bar.sync 	0;
	and.b32  	%r92, %r78, 384;
	or.b32  	%r93, %r92, %r70;
	add.s32 	%r94, %r67, %r93;
	ld.shared.f32 	%f1, [%r94];
	and.b32  	%r95, %r66, 30;
	and.b32  	%r96, %r78, 120;
	add.s32 	%r97, %r85, %r96;
	ld.shared.f32 	%f2, [%r97];
	fma.rn.f32 	%f3, %f1, %f2, 0f00000000;
	ld.shared.f32 	%f4, [%r97+4];
	fma.rn.f32 	%f5, %f1, %f4, 0f00000000;
	ld.shared.f32 	%f6, [%r94+4];
	ld.shared.f32 	%f7, [%r97+128];
	fma.rn.f32 	%f8, %f6, %f7, %f3;
	ld.shared.f32 	%f9, [%r97+132];
	fma.rn.f32 	%f10, %f6, %f9, %f5;
	ld.shared.f32 	%f11, [%r94+8];
	ld.shared.f32 	%f12, [%r97+256];
	fma.rn.f32 	%f13, %f11, %f12, %f8;
	ld.shared.f32 	%f14, [%r97+260];
	fma.rn.f32 	%f15, %f11, %f14, %f10;
	ld.shared.f32 	%f16, [%r94+12];
	ld.shared.f32 	%f17, [%r97+384];
	fma.rn.f32 	%f18, %f16, %f17, %f13;
	ld.shared.f32 	%f19, [%r97+388];
	fma.rn.f32 	%f20, %f16, %f19, %f15;
	ld.shared.f32 	%f21, [%r94+64];
	fma.rn.f32 	%f22, %f21, %f2, 0f00000000;
	fma.rn.f32 	%f23, %f21, %f4, 0f00000000;
	ld.shared.f32 	%f24, [%r94+68];
	fma.rn.f32 	%f25, %f24, %f7, %f22;
	fma.rn.f32 	%f26, %f24, %f9, %f23;
	ld.shared.f32 	%f27, [%r94+72];
	fma.rn.f32 	%f28, %f27, %f12, %f25;
	fma.rn.f32 	%f29, %f27, %f14, %f26;
	ld.shared.f32 	%f30, [%r94+76];
	fma.rn.f32 	%f31, %f30, %f17, %f28;
	fma.rn.f32 	%f32, %f30, %f19, %f29;
	ld.shared.f32 	%f33, [%r94+512];
	fma.rn.f32 	%f34, %f33, %f2, 0f00000000;
	fma.rn.f32 	%f35, %f33, %f4, 0f00000000;
	ld.shared.f32 	%f36, [%r94+516];
	fma.rn.f32 	%f37, %f36, %f7, %f34;
	fma.rn.f32 	%f38, %f36, %f9, %f35;
	ld.shared.f32 	%f39, [%r94+520];
	fma.rn.f32 	%f40, %f39, %f12, %f37;
	fma.rn.f32 	%f41, %f39, %f14, %f38;
	ld.shared.f32 	%f42, [%r94+524];
	fma.rn.f32 	%f43, %f42, %f17, %f40;
	fma.rn.f32 	%f44, %f42, %f19, %f41;
	ld.shared.f32 	%f45, [%r94+576];
	fma.rn.f32 	%f46, %f45, %f2, 0f00000000;
	fma.rn.f32 	%f47, %f45, %f4, 0f00000000;
	ld.shared.f32 	%f48, [%r94+580];
	fma.rn.f32 	%f49, %f48, %f7, %f46;
	fma.rn.f32 	%f50, %f48, %f9, %f47;
	ld.shared.f32 	%f51, [%r94+584];
	fma.rn.f32 	%f52, %f51, %f12, %f49;
	fma.rn.f32 	%f53, %f51, %f14, %f50;
	ld.shared.f32 	%f54, [%r94+588];
	fma.rn.f32 	%f55, %f54, %f17, %f52;
	fma.rn.f32 	%f56, %f54, %f19, %f53;
	ld.shared.f32 	%f57, [%r94+1024];
	fma.rn.f32 	%f58, %f57, %f2, 0f00000000;
	fma.rn.f32 	%f59, %f57, %f4, 0f00000000;
	ld.shared.f32 	%f60, [%r94+1028];
	fma.rn.f32 	%f61, %f60, %f7, %f58;
	fma.rn.f32 	%f62, %f60, %f9, %f59;
	ld.shared.f32 	%f63, [%r94+1032];
	fma.rn.f32 	%f64, %f63, %f12, %f61;
	fma.rn.f32 	%f65, %f63, %f14, %f62;
	ld.shared.f32 	%f66, [%r94+1036];
	fma.rn.f32 	%f67, %f66, %f17, %f64;
	fma.rn.f32 	%f68, %f66, %f19, %f65;
	ld.shared.f32 	%f69, [%r94+1088];
	fma.rn.f32 	%f70, %f69, %f2, 0f00000000;
	fma.rn.f32 	%f71, %f69, %f4, 0f00000000;
	ld.shared.f32 	%f72, [%r94+1092];
	fma.rn.f32 	%f73, %f72, %f7, %f70;
	fma.rn.f32 	%f74, %f72, %f9, %f71;
	ld.shared.f32 	%f75, [%r94+1096];
	fma.rn.f32 	%f76, %f75, %f12, %f73;
	fma.rn.f32 	%f77, %f75, %f14, %f74;
	ld.shared.f32 	%f78, [%r94+1100];
	fma.rn.f32 	%f79, %f78, %f17, %f76;
	fma.rn.f32 	%f80, %f78, %f19, %f77;
	ld.shared.f32 	%f81, [%r94+1536];
	fma.rn.f32 	%f82, %f81, %f2, 0f00000000;
	fma.rn.f32 	%f83, %f81, %f4, 0f00000000;
	ld.shared.f32 	%f84, [%r94+1540];
	fma.rn.f32 	%f85, %f84, %f7, %f82;
	fma.rn.f32 	%f86, %f84, %f9, %f83;
	ld.shared.f32 	%f87, [%r94+1544];
	fma.rn.f32 	%f88, %f87, %f12, %f85;
	fma.rn.f32 	%f89, %f87, %f14, %f86;
	ld.shared.f32 	%f90, [%r94+1548];
	fma.rn.f32 	%f91, %f90, %f17, %f88;
	fma.rn.f32 	%f92, %f90, %f19, %f89;
	ld.shared.f32 	%f93, [%r94+1600];
	fma.rn.f32 	%f94, %f93, %f2, 0f00000000;
	fma.rn.f32 	%f95, %f93, %f4, 0f00000000;
	ld.shared.f32 	%f96, [%r94+1604];
	fma.rn.f32 	%f97, %f96, %f7, %f94;
	fma.rn.f32 	%f98, %f96, %f9, %f95;
	ld.shared.f32 	%f99, [%r94+1608];
	fma.rn.f32 	%f100, %f99, %f12, %f97;
	fma.rn.f32 	%f101, %f99, %f14, %f98;
	ld.shared.f32 	%f102, [%r94+1612];
	fma.rn.f32 	%f103, %f102, %f17, %f100;
	fma.rn.f32 	%f104, %f102, %f19, %f101;
	ld.shared.f32 	%f105, [%r94+2048];
	fma.rn.f32 	%f106, %f105, %f2, 0f00000000;
	fma.rn.f32 	%f107, %f105, %f4, 0f00000000;
	ld.shared.f32 	%f108, [%r94+2052];
	fma.rn.f32 	%f109, %f108, %f7, %f106;
	fma.rn.f32 	%f110, %f108, %f9, %f107;
	ld.shared.f32 	%f111, [%r94+2056];
	fma.rn.f32 	%f112, %f111, %f12, %f109;
	fma.rn.f32 	%f113, %f111, %f14, %f110;
	ld.shared.f32 	%f114, [%r94+2060];
	fma.rn.f32 	%f115, %f114, %f17, %f112;
	fma.rn.f32 	%f116, %f114, %f19, %f113;
	ld.shared.f32 	%f117, [%r94+2112];
	fma.rn.f32 	%f118, %f117, %f2, 0f00000000;
	fma.rn.f32 	%f119, %f117, %f4, 0f00000000;
	ld.shared.f32 	%f120, [%r94+2116];
	fma.rn.f32 	%f121, %f120, %f7, %f118;
	fma.rn.f32 	%f122, %f120, %f9, %f119;
	ld.shared.f32 	%f123, [%r94+2120];
	fma.rn.f32 	%f124, %f123, %f12, %f121;
	fma.rn.f32 	%f125, %f123, %f14, %f122;
	ld.shared.f32 	%f126, [%r94+2124];
	fma.rn.f32 	%f127, %f126, %f17, %f124;
	fma.rn.f32 	%f128, %f126, %f19, %f125;
	ld.shared.f32 	%f129, [%r94+2560];
	fma.rn.f32 	%f130, %f129, %f2, 0f00000000;
	fma.rn.f32 	%f131, %f129, %f4, 0f00000000;
	ld.shared.f32 	%f132, [%r94+2564];
	fma.rn.f32 	%f133, %f132, %f7, %f130;
	fma.rn.f32 	%f134, %f132, %f9, %f131;
	ld.shared.f32 	%f135, [%r94+2568];
	fma.rn.f32 	%f136, %f135, %f12, %f133;
	fma.rn.f32 	%f137, %f135, %f14, %f134;
	ld.shared.f32 	%f138, [%r94+2572];
	fma.rn.f32 	%f139, %f138, %f17, %f136;
	fma.rn.f32 	%f140, %f138, %f19, %f137;
	ld.shared.f32 	%f141, [%r94+2624];
	fma.rn.f32 	%f142, %f141, %f2, 0f00000000;
	fma.rn.f32 	%f143, %f141, %f4, 0f00000000;
	ld.shared.f32 	%f144, [%r94+2628];
	fma.rn.f32 	%f145, %f144, %f7, %f142;
	fma.rn.f32 	%f146, %f144, %f9, %f143;
	ld.shared.f32 	%f147, [%r94+2632];
	fma.rn.f32 	%f148, %f147, %f12, %f145;
	fma.rn.f32 	%f149, %f147, %f14, %f146;
	ld.shared.f32 	%f150, [%r94+2636];
	fma.rn.f32 	%f151, %f150, %f17, %f148;
	fma.rn.f32 	%f152, %f150, %f19, %f149;
	ld.shared.f32 	%f153, [%r94+3072];
	fma.rn.f32 	%f154, %f153, %f2, 0f00000000;
	fma.rn.f32 	%f155, %f153, %f4, 0f00000000;
	ld.shared.f32 	%f156, [%r94+3076];
	fma.rn.f32 	%f157, %f156, %f7, %f154;
	fma.rn.f32 	%f158, %f156, %f9, %f155;
	ld.shared.f32 	%f159, [%r94+3080];
	fma.rn.f32 	%f160, %f159, %f12, %f157;
	fma.rn.f32 	%f161, %f159, %f14, %f158;
	ld.shared.f32 	%f162, [%r94+3084];
	fma.rn.f32 	%f163, %f162, %f17, %f160;
	fma.rn.f32 	%f164, %f162, %f19, %f161;
	ld.shared.f32 	%f165, [%r94+3136];
	fma.rn.f32 	%f166, %f165, %f2, 0f00000000;
	fma.rn.f32 	%f167, %f165, %f4, 0f00000000;
	ld.shared.f32 	%f168, [%r94+3140];
	fma.rn.f32 	%f169, %f168, %f7, %f166;
	fma.rn.f32 	%f170, %f168, %f9, %f167;
	ld.shared.f32 	%f171, [%r94+3144];
	fma.rn.f32 	%f172, %f171, %f12, %f169;
	fma.rn.f32 	%f173, %f171, %f14, %f170;
	ld.shared.f32 	%f174, [%r94+3148];
	fma.rn.f32 	%f175, %f174, %f17, %f172;
	fma.rn.f32 	%f176, %f174, %f19, %f173;
	ld.shared.f32 	%f177, [%r94+16];
	ld.shared.f32 	%f178, [%r97+512];
	fma.rn.f32 	%f179, %f177, %f178, %f18;
	ld.shared.f32 	%f180, [%r97+516];
	fma.rn.f32 	%f181, %f177, %f180, %f20;
	ld.shared.f32 	%f182, [%r94+20];
	ld.shared.f32 	%f183, [%r97+640];
	fma.rn.f32 	%f184, %f182, %f183, %f179;
	ld.shared.f32 	%f185, [%r97+644];
	fma.rn.f32 	%f186, %f182, %f185, %f181;
	ld.shared.f32 	%f187, [%r94+24];
	ld.shared.f32 	%f188, [%r97+768];
	fma.rn.f32 	%f189, %f187, %f188, %f184;
	ld.shared.f32 	%f190, [%r97+772];
	fma.rn.f32 	%f191, %f187, %f190, %f186;
	ld.shared.f32 	%f192, [%r94+28];
	ld.shared.f32 	%f193, [%r97+896];
	fma.rn.f32 	%f194, %f192, %f193, %f189;
	ld.shared.f32 	%f195, [%r97+900];
	fma.rn.f32 	%f196, %f192, %f195, %f191;
	ld.shared.f32 	%f197, [%r94+80];
	fma.rn.f32 	%f198, %f197, %f178, %f31;
	fma.rn.f32 	%f199, %f197, %f180, %f32;
	ld.shared.f32 	%f200, [%r94+84];
	fma.rn.f32 	%f201, %f200, %f183, %f198;
	fma.rn.f32 	%f202, %f200, %f185, %f199;
	ld.shared.f32 	%f203, [%r94+88];
	fma.rn.f32 	%f204, %f203, %f188, %f201;
	fma.rn.f32 	%f205, %f203, %f190, %f202;
	ld.shared.f32 	%f206, [%r94+92];
	fma.rn.f32 	%f207, %f206, %f193, %f204;
	fma.rn.f32 	%f208, %f206, %f195, %f205;
	ld.shared.f32 	%f209, [%r94+528];
	fma.rn.f32 	%f210, %f209, %f178, %f43;
	fma.rn.f32 	%f211, %f209, %f180, %f44;
	ld.shared.f32 	%f212, [%r94+532];
	fma.rn.f32 	%f213, %f212, %f183, %f210;
	fma.rn.f32 	%f214, %f212, %f185, %f211;
	ld.shared.f32 	%f215, [%r94+536];
	fma.rn.f32 	%f216, %f215, %f188, %f213;
	fma.rn.f32 	%f217, %f215, %f190, %f214;
	ld.shared.f32 	%f218, [%r94+540];
	fma.rn.f32 	%f219, %f218, %f193, %f216;
	fma.rn.f32 	%f220, %f218, %f195, %f217;
	ld.shared.f32 	%f221, [%r94+592];
	fma.rn.f32 	%f222, %f221, %f178, %f55;
	fma.rn.f32 	%f223, %f221, %f180, %f56;
	ld.shared.f32 	%f224, [%r94+596];
	fma.rn.f32 	%f225, %f224, %f183, %f222;
	fma.rn.f32 	%f226, %f224, %f185, %f223;
	ld.shared.f32 	%f227, [%r94+600];
	fma.rn.f32 	%f228, %f227, %f188, %f225;
	fma.rn.f32 	%f229, %f227, %f190, %f226;
	ld.shared.f32 	%f230, [%r94+604];
	fma.rn.f32 	%f231, %f230, %f193, %f228;
	fma.rn.f32 	%f232, %f230, %f195, %f229;
	ld.shared.f32 	%f233, [%r94+1040];
	fma.rn.f32 	%f234, %f233, %f178, %f67;
	fma.rn.f32 	%f235, %f233, %f180, %f68;
	ld.shared.f32 	%f236, [%r94+1044];
	fma.rn.f32 	%f237, %f236, %f183, %f234;
	fma.rn.f32 	%f238, %f236, %f185, %f235;
	ld.shared.f32 	%f239, [%r94+1048];
	fma.rn.f32 	%f240, %f239, %f188, %f237;
	fma.rn.f32 	%f241, %f239, %f190, %f238;
	ld.shared.f32 	%f242, [%r94+1052];
	fma.rn.f32 	%f243, %f242, %f193, %f240;
	fma.rn.f32 	%f244, %f242, %f195, %f241;
	ld.shared.f32 	%f245, [%r94+1104];
	fma.rn.f32 	%f246, %f245, %f178, %f79;
	fma.rn.f32 	%f247, %f245, %f180, %f80;
	ld.shared.f32 	%f248, [%r94+1108];
	fma.rn.f32 	%f249, %f248, %f183, %f246;
	fma.rn.f32 	%f250, %f248, %f185, %f247;
	ld.shared.f32 	%f251, [%r94+1112];
	fma.rn.f32 	%f252, %f251, %f188, %f249;
	fma.rn.f32 	%f253, %f251, %f190, %f250;
	ld.shared.f32 	%f254, [%r94+1116];
	fma.rn.f32 	%f255, %f254, %f193, %f252;
	fma.rn.f32 	%f256, %f254, %f195, %f253;
	ld.shared.f32 	%f257, [%r94+1552];
	fma.rn.f32 	%f258, %f257, %f178, %f91;
	fma.rn.f32 	%f259, %f257, %f180, %f92;
	ld.shared.f32 	%f260, [%r94+1556];
	fma.rn.f32 	%f261, %f260, %f183, %f258;
	fma.rn.f32 	%f262, %f260, %f185, %f259;
	ld.shared.f32 	%f263, [%r94+1560];
	fma.rn.f32 	%f264, %f263, %f188, %f261;
	fma.rn.f32 	%f265, %f263, %f190, %f262;
	ld.shared.f32 	%f266, [%r94+1564];
	fma.rn.f32 	%f267, %f266, %f193, %f264;
	fma.rn.f32 	%f268, %f266, %f195, %f265;
	ld.shared.f32 	%f269, [%r94+1616];
	fma.rn.f32 	%f270, %f269, %f178, %f103;
	fma.rn.f32 	%f271, %f269, %f180, %f104;
	ld.shared.f32 	%f272, [%r94+1620];
	fma.rn.f32 	%f273, %f272, %f183, %f270;
	fma.rn.f32 	%f274, %f272, %f185, %f271;
	ld.shared.f32 	%f275, [%r94+1624];
	fma.rn.f32 	%f276, %f275, %f188, %f273;
	fma.rn.f32 	%f277, %f275, %f190, %f274;
	ld.shared.f32 	%f278, [%r94+1628];
	fma.rn.f32 	%f279, %f278, %f193, %f276;
	fma.rn.f32 	%f280, %f278, %f195, %f277;
	ld.shared.f32 	%f281, [%r94+2064];
	fma.rn.f32 	%f282, %f281, %f178, %f115;
	fma.rn.f32 	%f283, %f281, %f180, %f116;
	ld.shared.f32 	%f284, [%r94+2068];
	fma.rn.f32 	%f285, %f284, %f183, %f282;
	fma.rn.f32 	%f286, %f284, %f185, %f283;
	ld.shared.f32 	%f287, [%r94+2072];
	fma.rn.f32 	%f288, %f287, %f188, %f285;
	fma.rn.f32 	%f289, %f287, %f190, %f286;
	ld.shared.f32 	%f290, [%r94+2076];
	fma.rn.f32 	%f291, %f290, %f193, %f288;
	fma.rn.f32 	%f292, %f290, %f195, %f289;
	ld.shared.f32 	%f293, [%r94+2128];
	fma.rn.f32 	%f294, %f293, %f178, %f127;
	fma.rn.f32 	%f295, %f293, %f180, %f128;
	ld.shared.f32 	%f296, [%r94+2132];
	fma.rn.f32 	%f297, %f296, %f183, %f294;
	fma.rn.f32 	%f298, %f296, %f185, %f295;
	ld.shared.f32 	%f299, [%r94+2136];
	fma.rn.f32 	%f300, %f299, %f188, %f297;
	fma.rn.f32 	%f301, %f299, %f190, %f298;
	ld.shared.f32 	%f302, [%r94+2140];
	fma.rn.f32 	%f303, %f302, %f193, %f300;
	fma.rn.f32 	%f304, %f302, %f195, %f301;
	ld.shared.f32 	%f305, [%r94+2576];
	fma.rn.f32 	%f306, %f305, %f178, %f139;
	fma.rn.f32 	%f307, %f305, %f180, %f140;
	ld.shared.f32 	%f308, [%r94+2580];
	fma.rn.f32 	%f309, %f308, %f183, %f306;
	fma.rn.f32 	%f310, %f308, %f185, %f307;
	ld.shared.f32 	%f311, [%r94+2584];
	fma.rn.f32 	%f312, %f311, %f188, %f309;
	fma.rn.f32 	%f313, %f311, %f190, %f310;
	ld.shared.f32 	%f314, [%r94+2588];
	fma.rn.f32 	%f315, %f314, %f193, %f312;
	fma.rn.f32 	%f316, %f314, %f195, %f313;
	ld.shared.f32 	%f317, [%r94+2640];
	fma.rn.f32 	%f318, %f317, %f178, %f151;
	fma.rn.f32 	%f319, %f317, %f180, %f152;
	ld.shared.f32 	%f320, [%r94+2644];
	fma.rn.f32 	%f321, %f320, %f183, %f318;
	fma.rn.f32 	%f322, %f320, %f185, %f319;
	ld.shared.f32 	%f323, [%r94+2648];
	fma.rn.f32 	%f324, %f323, %f188, %f321;
	fma.rn.f32 	%f325, %f323, %f190, %f322;
	ld.shared.f32 	%f326, [%r94+2652];
	fma.rn.f32 	%f327, %f326, %f193, %f324;
	fma.rn.f32 	%f328, %f326, %f195, %f325;
	ld.shared.f32 	%f329, [%r94+3088];
	fma.rn.f32 	%f330, %f329, %f178, %f163;
	fma.rn.f32 	%f331, %f329, %f180, %f164;
	ld.shared.f32 	%f332, [%r94+3092];
	fma.rn.f32 	%f333, %f332, %f183, %f330;
	fma.rn.f32 	%f334, %f332, %f185, %f331;
	ld.shared.f32 	%f335, [%r94+3096];
	fma.rn.f32 	%f336, %f335, %f188, %f333;
	fma.rn.f32 	%f337, %f335, %f190, %f334;
	ld.shared.f32 	%f338, [%r94+3100];
	fma.rn.f32 	%f339, %f338, %f193, %f336;
	fma.rn.f32 	%f340, %f338, %f195, %f337;
	ld.shared.f32 	%f341, [%r94+3152];
	fma.rn.f32 	%f342, %f341, %f178, %f175;
	fma.rn.f32 	%f343, %f341, %f180, %f176;
	ld.shared.f32 	%f344, [%r94+3156];
	fma.rn.f32 	%f345, %f344, %f183, %f342;
	fma.rn.f32 	%f346, %f344, %f185, %f343;
	ld.shared.f32 	%f347, [%r94+3160];
	fma.rn.f32 	%f348, %f347, %f188, %f345;
	fma.rn.f32 	%f349, %f347, %f190, %f346;
	ld.shared.f32 	%f350, [%r94+3164];
	fma.rn.f32 	%f351, %f350, %f193, %f348;
	fma.rn.f32 	%f352, %f350, %f195, %f349;
	ld.shared.f32 	%f353, [%r94+32];
	ld.shared.f32 	%f354, [%r97+1024];
	fma.rn.f32 	%f355, %f353, %f354, %f194;
	ld.shared.f32 	%f356, [%r97+1028];
	fma.rn.f32 	%f357, %f353, %f356, %f196;
	ld.shared.f32 	%f358, [%r94+36];
	ld.shared.f32 	%f359, [%r97+1152];
	fma.rn.f32 	%f360, %f358, %f359, %f355;
	ld.shared.f32 	%f361, [%r97+1156];
	fma.rn.f32 	%f362, %f358, %f361, %f357;
	ld.shared.f32 	%f363, [%r94+40];
	ld.shared.f32 	%f364, [%r97+1280];
	fma.rn.f32 	%f365, %f363, %f364, %f360;
	ld.shared.f32 	%f366, [%r97+1284];
	fma.rn.f32 	%f367, %f363, %f366, %f362;
	ld.shared.f32 	%f368, [%r94+44];
	ld.shared.f32 	%f369, [%r97+1408];
	fma.rn.f32 	%f370, %f368, %f369, %f365;
	ld.shared.f32 	%f371, [%r97+1412];
	fma.rn.f32 	%f372, %f368, %f371, %f367;
	ld.shared.f32 	%f373, [%r94+96];
	fma.rn.f32 	%f374, %f373, %f354, %f207;
	fma.rn.f32 	%f375, %f373, %f356, %f208;
	ld.shared.f32 	%f376, [%r94+100];
	fma.rn.f32 	%f377, %f376, %f359, %f374;
	fma.rn.f32 	%f378, %f376, %f361, %f375;
	ld.shared.f32 	%f379, [%r94+104];
	fma.rn.f32 	%f380, %f379, %f364, %f377;
	fma.rn.f32 	%f381, %f379, %f366, %f378;
	ld.shared.f32 	%f382, [%r94+108];
	fma.rn.f32 	%f383, %f382, %f369, %f380;
	fma.rn.f32 	%f384, %f382, %f371, %f381;
	ld.shared.f32 	%f385, [%r94+544];
	fma.rn.f32 	%f386, %f385, %f354, %f219;
	fma.rn.f32 	%f387, %f385, %f356, %f220;
	ld.shared.f32 	%f388, [%r94+548];
	fma.rn.f32 	%f389, %f388, %f359, %f386;
	fma.rn.f32 	%f390, %f388, %f361, %f387;
	ld.shared.f32 	%f391, [%r94+552];
	fma.rn.f32 	%f392, %f391, %f364, %f389;
	fma.rn.f32 	%f393, %f391, %f366, %f390;
	ld.shared.f32 	%f394, [%r94+556];
	fma.rn.f32 	%f395, %f394, %f369, %f392;
	fma.rn.f32 	%f396, %f394, %f371, %f393;
	ld.shared.f32 	%f397, [%r94+608];
	fma.rn.f32 	%f398, %f397, %f354, %f231;
	fma.rn.f32 	%f399, %f397, %f356, %f232;
	ld.shared.f32 	%f400, [%r94+612];
	fma.rn.f32 	%f401, %f400, %f359, %f398;
	fma.rn.f32 	%f402, %f400, %f361, %f399;
	ld.shared.f32 	%f403, [%r94+616];
	fma.rn.f32 	%f404, %f403, %f364, %f401;
	fma.rn.f32 	%f405, %f403, %f366, %f402;
	ld.shared.f32 	%f406, [%r94+620];
	fma.rn.f32 	%f407, %f406, %f369, %f404;
	fma.rn.f32 	%f408, %f406, %f371, %f405;
	ld.shared.f32 	%f409, [%r94+1056];
	fma.rn.f32 	%f410, %f409, %f354, %f243;
	fma.rn.f32 	%f411, %f409, %f356, %f244;
	ld.shared.f32 	%f412, [%r94+1060];
	fma.rn.f32 	%f413, %f412, %f359, %f410;
	fma.rn.f32 	%f414, %f412, %f361, %f411;
	ld.shared.f32 	%f415, [%r94+1064];
	fma.rn.f32 	%f416, %f415, %f364, %f413;
	fma.rn.f32 	%f417, %f415, %f366, %f414;
	ld.shared.f32 	%f418, [%r94+1068];
	fma.rn.f32 	%f419, %f418, %f369, %f416;
	fma.rn.f32 	%f420, %f418, %f371, %f417;
	ld.shared.f32 	%f421, [%r94+1120];
	fma.rn.f32 	%f422, %f421, %f354, %f255;
	fma.rn.f32 	%f423, %f421, %f356, %f256;
	ld.shared.f32 	%f424, [%r94+1124];
	fma.rn.f32 	%f425, %f424, %f359, %f422;
	fma.rn.f32 	%f426, %f424, %f361, %f423;
	ld.shared.f32 	%f427, [%r94+1128];
	fma.rn.f32 	%f428, %f427, %f364, %f425;
	fma.rn.f32 	%f429, %f427, %f366, %f426;
	ld.shared.f32 	%f430, [%r94+1132];
	fma.rn.f32 	%f431, %f430, %f369, %f428;
	fma.rn.f32 	%f432, %f430, %f371, %f429;
	ld.shared.f32 	%f433, [%r94+1568];
	fma.rn.f32 	%f434, %f433, %f354, %f267;
	fma.rn.f32 	%f435, %f433, %f356, %f268;
	ld.shared.f32 	%f436, [%r94+1572];
	fma.rn.f32 	%f437, %f436, %f359, %f434;
	fma.rn.f32 	%f438, %f436, %f361, %f435;
	ld.shared.f32 	%f439, [%r94+1576];
	fma.rn.f32 	%f440, %f439, %f364, %f437;
	fma.rn.f32 	%f441, %f439, %f366, %f438;
	ld.shared.f32 	%f442, [%r94+1580];
	fma.rn.f32 	%f443, %f442, %f369, %f440;
	fma.rn.f32 	%f444, %f442, %f371, %f441;
	ld.shared.f32 	%f445, [%r94+1632];
	fma.rn.f32 	%f446, %f445, %f354, %f279;
	fma.rn.f32 	%f447, %f445, %f356, %f280;
	ld.shared.f32 	%f448, [%r94+1636];
	fma.rn.f32 	%f449, %f448, %f359, %f446;
	fma.rn.f32 	%f450, %f448, %f361, %f447;
	ld.shared.f32 	%f451, [%r94+1640];
	fma.rn.f32 	%f452, %f451, %f364, %f449;
	fma.rn.f32 	%f453, %f451, %f366, %f450;
	ld.shared.f32 	%f454, [%r94+1644];
	fma.rn.f32 	%f455, %f454, %f369, %f452;
	fma.rn.f32 	%f456, %f454, %f371, %f453;
	ld.shared.f32 	%f457, [%r94+2080];
	fma.rn.f32 	%f458, %f457, %f354, %f291;
	fma.rn.f32 	%f459, %f457, %f356, %f292;
	ld.shared.f32 	%f460, [%r94+2084];
	fma.rn.f32 	%f461, %f460, %f359, %f458;
	fma.rn.f32 	%f462, %f460, %f361, %f459;
	ld.shared.f32 	%f463, [%r94+2088];
	fma.rn.f32 	%f464, %f463, %f364, %f461;
	fma.rn.f32 	%f465, %f463, %f366, %f462;
	ld.shared.f32 	%f466, [%r94+2092];
	fma.rn.f32 	%f467, %f466, %f369, %f464;
	fma.rn.f32 	%f468, %f466, %f371, %f465;
	ld.shared.f32 	%f469, [%r94+2144];
	fma.rn.f32 	%f470, %f469, %f354, %f303;
	fma.rn.f32 	%f471, %f469, %f356, %f304;
	ld.shared.f32 	%f472, [%r94+2148];
	fma.rn.f32 	%f473, %f472, %f359, %f470;
	fma.rn.f32 	%f474, %f472, %f361, %f471;
	ld.shared.f32 	%f475, [%r94+2152];
	fma.rn.f32 	%f476, %f475, %f364, %f473;
	fma.rn.f32 	%f477, %f475, %f366, %f474;
	ld.shared.f32 	%f478, [%r94+2156];
	fma.rn.f32 	%f479, %f478, %f369, %f476;
	fma.rn.f32 	%f480, %f478, %f371, %f477;
	ld.shared.f32 	%f481, [%r94+2592];
	fma.rn.f32 	%f482, %f481, %f354, %f315;
	fma.rn.f32 	%f483, %f481, %f356, %f316;
	ld.shared.f32 	%f484, [%r94+2596];
	fma.rn.f32 	%f485, %f484, %f359, %f482;
	fma.rn.f32 	%f486, %f484, %f361, %f483;
	ld.shared.f32 	%f487, [%r94+2600];
	fma.rn.f32 	%f488, %f487, %f364, %f485;
	fma.rn.f32 	%f489, %f487, %f366, %f486;
	ld.shared.f32 	%f490, [%r94+2604];
	fma.rn.f32 	%f491, %f490, %f369, %f488;
	fma.rn.f32 	%f492, %f490, %f371, %f489;
	ld.shared.f32 	%f493, [%r94+2656];
	fma.rn.f32 	%f494, %f493, %f354, %f327;
	fma.rn.f32 	%f495, %f493, %f356, %f328;
	ld.shared.f32 	%f496, [%r94+2660];
	fma.rn.f32 	%f497, %f496, %f359, %f494;
	fma.rn.f32 	%f498, %f496, %f361, %f495;
	ld.shared.f32 	%f499, [%r94+2664];
	fma.rn.f32 	%f500, %f499, %f364, %f497;
	fma.rn.f32 	%f501, %f499, %f366, %f498;
	ld.shared.f32 	%f502, [%r94+2668];
	fma.rn.f32 	%f503, %f502, %f369, %f500;
	fma.rn.f32 	%f504, %f502, %f371, %f501;
	ld.shared.f32 	%f505, [%r94+3104];
	fma.rn.f32 	%f506, %f505, %f354, %f339;
	fma.rn.f32 	%f507, %f505, %f356, %f340;
	ld.shared.f32 	%f508, [%r94+3108];
	fma.rn.f32 	%f509, %f508, %f359, %f506;
	fma.rn.f32 	%f510, %f508, %f361, %f507;
	ld.shared.f32 	%f511, [%r94+3112];
	fma.rn.f32 	%f512, %f511, %f364, %f509;
	fma.rn.f32 	%f513, %f511, %f366, %f510;
	ld.shared.f32 	%f514, [%r94+3116];
	fma.rn.f32 	%f515, %f514, %f369, %f512;
	fma.rn.f32 	%f516, %f514, %f371, %f513;
	ld.shared.f32 	%f517, [%r94+3168];
	fma.rn.f32 	%f518, %f517, %f354, %f351;
	fma.rn.f32 	%f519, %f517, %f356, %f352;
	ld.shared.f32 	%f520, [%r94+3172];
	fma.rn.f32 	%f521, %f520, %f359, %f518;
	fma.rn.f32 	%f522, %f520, %f361, %f519;
	ld.shared.f32 	%f523, [%r94+3176];
	fma.rn.f32 	%f524, %f523, %f364, %f521;
	fma.rn.f32 	%f525, %f523, %f366, %f522;
	ld.shared.f32 	%f526, [%r94+3180];
	fma.rn.f32 	%f527, %f526, %f369, %f524;
	fma.rn.f32 	%f528, %f526, %f371, %f525;
	ld.shared.f32 	%f529, [%r94+48];
	ld.shared.f32 	%f530, [%r97+1536];
	fma.rn.f32 	%f531, %f529, %f530, %f370;
	ld.shared.f32 	%f532, [%r97+1540];
	fma.rn.f32 	%f533, %f529, %f532, %f372;
	ld.shared.f32 	%f534, [%r94+52];
	ld.shared.f32 	%f535, [%r97+1664];
	fma.rn.f32 	%f536, %f534, %f535, %f531;
	ld.shared.f32 	%f537, [%r97+1668];
	fma.rn.f32 	%f538, %f534, %f537, %f533;
	ld.shared.f32 	%f539, [%r94+56];
	ld.shared.f32 	%f540, [%r97+1792];
	fma.rn.f32 	%f541, %f539, %f540, %f536;
	ld.shared.f32 	%f542, [%r97+1796];
	fma.rn.f32 	%f543, %f539, %f542, %f538;
	ld.shared.f32 	%f544, [%r94+60];
	ld.shared.f32 	%f545, [%r97+1920];
	fma.rn.f32 	%f546, %f544, %f545, %f541;
	ld.shared.f32 	%f547, [%r97+1924];
	fma.rn.f32 	%f548, %f544, %f547, %f543;
	ld.shared.f32 	%f549, [%r94+112];
	fma.rn.f32 	%f550, %f549, %f530, %f383;
	fma.rn.f32 	%f551, %f549, %f532, %f384;
	ld.shared.f32 	%f552, [%r94+116];
	fma.rn.f32 	%f553, %f552, %f535, %f550;
	fma.rn.f32 	%f554, %f552, %f537, %f551;
	ld.shared.f32 	%f555, [%r94+120];
	fma.rn.f32 	%f556, %f555, %f540, %f553;
	fma.rn.f32 	%f557, %f555, %f542, %f554;
	ld.shared.f32 	%f558, [%r94+124];
	fma.rn.f32 	%f559, %f558, %f545, %f556;
	fma.rn.f32 	%f560, %f558, %f547, %f557;
	ld.shared.f32 	%f561, [%r94+560];
	fma.rn.f32 	%f562, %f561, %f530, %f395;
	fma.rn.f32 	%f563, %f561, %f532, %f396;
	ld.shared.f32 	%f564, [%r94+564];
	fma.rn.f32 	%f565, %f564, %f535, %f562;
	fma.rn.f32 	%f566, %f564, %f537, %f563;
	ld.shared.f32 	%f567, [%r94+568];
	fma.rn.f32 	%f568, %f567, %f540, %f565;
	fma.rn.f32 	%f569, %f567, %f542, %f566;
	ld.shared.f32 	%f570, [%r94+572];
	fma.rn.f32 	%f571, %f570, %f545, %f568;
	fma.rn.f32 	%f572, %f570, %f547, %f569;
	ld.shared.f32 	%f573, [%r94+624];
	fma.rn.f32 	%f574, %f573, %f530, %f407;
	fma.rn.f32 	%f575, %f573, %f532, %f408;
	ld.shared.f32 	%f576, [%r94+628];
	fma.rn.f32 	%f577, %f576, %f535, %f574;
	fma.rn.f32 	%f578, %f576, %f537, %f575;
	ld.shared.f32 	%f579, [%r94+632];
	fma.rn.f32 	%f580, %f579, %f540, %f577;
	fma.rn.f32 	%f581, %f579, %f542, %f578;
	ld.shared.f32 	%f582, [%r94+636];
	fma.rn.f32 	%f583, %f582, %f545, %f580;
	fma.rn.f32 	%f584, %f582, %f547, %f581;
	ld.shared.f32 	%f585, [%r94+1072];
	fma.rn.f32 	%f586, %f585, %f530, %f419;
	fma.rn.f32 	%f587, %f585, %f532, %f420;
	ld.shared.f32 	%f588, [%r94+1076];
	fma.rn.f32 	%f589, %f588, %f535, %f586;
	fma.rn.f32 	%f590, %f588, %f537, %f587;
	ld.shared.f32 	%f591, [%r94+1080];
	fma.rn.f32 	%f592, %f591, %f540, %f589;
	fma.rn.f32 	%f593, %f591, %f542, %f590;
	ld.shared.f32 	%f594, [%r94+1084];
	fma.rn.f32 	%f595, %f594, %f545, %f592;
	fma.rn.f32 	%f596, %f594, %f547, %f593;
	ld.shared.f32 	%f597, [%r94+1136];
	fma.rn.f32 	%f598, %f597, %f530, %f431;
	fma.rn.f32 	%f599, %f597, %f532, %f432;
	ld.shared.f32 	%f600, [%r94+1140];
	fma.rn.f32 	%f601, %f600, %f535, %f598;
	fma.rn.f32 	%f602, %f600, %f537, %f599;
	ld.shared.f32 	%f603, [%r94+1144];
	fma.rn.f32 	%f604, %f603, %f540, %f601;
	fma.rn.f32 	%f605, %f603, %f542, %f602;
	ld.shared.f32 	%f606, [%r94+1148];
	fma.rn.f32 	%f607, %f606, %f545, %f604;
	fma.rn.f32 	%f608, %f606, %f547, %f605;
	ld.shared.f32 	%f609, [%r94+1584];
	fma.rn.f32 	%f610, %f609, %f530, %f443;
	fma.rn.f32 	%f611, %f609, %f532, %f444;
	ld.shared.f32 	%f612, [%r94+1588];
	fma.rn.f32 	%f613, %f612, %f535, %f610;
	fma.rn.f32 	%f614, %f612, %f537, %f611;
	ld.shared.f32 	%f615, [%r94+1592];
	fma.rn.f32 	%f616, %f615, %f540, %f613;
	fma.rn.f32 	%f617, %f615, %f542, %f614;
	ld.shared.f32 	%f618, [%r94+1596];
	fma.rn.f32 	%f619, %f618, %f545, %f616;
	fma.rn.f32 	%f620, %f618, %f547, %f617;
	ld.shared.f32 	%f621, [%r94+1648];
	fma.rn.f32 	%f622, %f621, %f530, %f455;
	fma.rn.f32 	%f623, %f621, %f532, %f456;
	ld.shared.f32 	%f624, [%r94+1652];
	fma.rn.f32 	%f625, %f624, %f535, %f622;
	fma.rn.f32 	%f626, %f624, %f537, %f623;
	ld.shared.f32 	%f627, [%r94+1656];
	fma.rn.f32 	%f628, %f627, %f540, %f625;
	fma.rn.f32 	%f629, %f627, %f542, %f626;
	ld.shared.f32 	%f630, [%r94+1660];
	fma.rn.f32 	%f631, %f630, %f545, %f628;
	fma.rn.f32 	%f632, %f630, %f547, %f629;
	ld.shared.f32 	%f633, [%r94+2096];
	fma.rn.f32 	%f634, %f633, %f530, %f467;
	fma.rn.f32 	%f635, %f633, %f532, %f468;
	ld.shared.f32 	%f636, [%r94+2100];
	fma.rn.f32 	%f637, %f636, %f535, %f634;
	fma.rn.f32 	%f638, %f636, %f537, %f635;
	ld.shared.f32 	%f639, [%r94+2104];
	fma.rn.f32 	%f640, %f639, %f540, %f637;
	fma.rn.f32 	%f641, %f639, %f542, %f638;
	ld.shared.f32 	%f642, [%r94+2108];
	fma.rn.f32 	%f643, %f642, %f545, %f640;
	fma.rn.f32 	%f644, %f642, %f547, %f641;
	ld.shared.f32 	%f645, [%r94+2160];
	fma.rn.f32 	%f646, %f645, %f530, %f479;
	fma.rn.f32 	%f647, %f645, %f532, %f480;
	ld.shared.f32 	%f648, [%r94+2164];
	fma.rn.f32 	%f649, %f648, %f535, %f646;
	fma.rn.f32 	%f650, %f648, %f537, %f647;
	ld.shared.f32 	%f651, [%r94+2168];
	fma.rn.f32 	%f652, %f651, %f540, %f649;
	fma.rn.f32 	%f653, %f651, %f542, %f650;
	ld.shared.f32 	%f654, [%r94+2172];
	fma.rn.f32 	%f655, %f654, %f545, %f652;
	fma.rn.f32 	%f656, %f654, %f547, %f653;
	ld.shared.f32 	%f657, [%r94+2608];
	fma.rn.f32 	%f658, %f657, %f530, %f491;
	fma.rn.f32 	%f659, %f657, %f532, %f492;
	ld.shared.f32 	%f660, [%r94+2612];
	fma.rn.f32 	%f661, %f660, %f535, %f658;
	fma.rn.f32 	%f662, %f660, %f537, %f659;
	ld.shared.f32 	%f663, [%r94+2616];
	fma.rn.f32 	%f664, %f663, %f540, %f661;
	fma.rn.f32 	%f665, %f663, %f542, %f662;
	ld.shared.f32 	%f666, [%r94+2620];
	fma.rn.f32 	%f667, %f666, %f545, %f664;
	fma.rn.f32 	%f668, %f666, %f547, %f665;
	ld.shared.f32 	%f669, [%r94+2672];
	fma.rn.f32 	%f670, %f669, %f530, %f503;
	fma.rn.f32 	%f671, %f669, %f532, %f504;
	ld.shared.f32 	%f672, [%r94+2676];
	fma.rn.f32 	%f673, %f672, %f535, %f670;
	fma.rn.f32 	%f674, %f672, %f537, %f671;
	ld.shared.f32 	%f675, [%r94+2680];
	fma.rn.f32 	%f676, %f675, %f540, %f673;
	fma.rn.f32 	%f677, %f675, %f542, %f674;
	ld.shared.f32 	%f678, [%r94+2684];
	fma.rn.f32 	%f679, %f678, %f545, %f676;
	fma.rn.f32 	%f680, %f678, %f547, %f677;
	ld.shared.f32 	%f681, [%r94+3120];
	fma.rn.f32 	%f682, %f681, %f530, %f515;
	fma.rn.f32 	%f683, %f681, %f532, %f516;
	ld.shared.f32 	%f684, [%r94+3124];
	fma.rn.f32 	%f685, %f684, %f535, %f682;
	fma.rn.f32 	%f686, %f684, %f537, %f683;
	ld.shared.f32 	%f687, [%r94+3128];
	fma.rn.f32 	%f688, %f687, %f540, %f685;
	fma.rn.f32 	%f689, %f687, %f542, %f686;
	ld.shared.f32 	%f690, [%r94+3132];
	fma.rn.f32 	%f691, %f690, %f545, %f688;
	fma.rn.f32 	%f692, %f690, %f547, %f689;
	ld.shared.f32 	%f693, [%r94+3184];
	fma.rn.f32 	%f694, %f693, %f530, %f527;
	fma.rn.f32 	%f695, %f693, %f532, %f528;
	ld.shared.f32 	%f696, [%r94+3188];
	fma.rn.f32 	%f697, %f696, %f535, %f694;
	fma.rn.f32 	%f698, %f696, %f537, %f695;
	ld.shared.f32 	%f699, [%r94+3192];
	fma.rn.f32 	%f700, %f699, %f540, %f697;
	fma.rn.f32 	%f701, %f699, %f542, %f698;
	ld.shared.f32 	%f702, [%r94+3196];
	fma.rn.f32 	%f703, %f702, %f545, %f700;
	fma.rn.f32 	%f704, %f702, %f547, %f701;
	// begin inline asm
	cp.async.wait_group 2;
	// end inline asm
	bar.sync 	0;
	ld.shared.f32 	%f705, [%r94+7168];
	ld.shared.f32 	%f706, [%r97+2048];
	fma.rn.f32 	%f707, %f705, %f706, %f546;
	ld.shared.f32 	%f708, [%r97+2052];
	fma.rn.f32 	%f709, %f705, %f708, %f548;
	ld.shared.f32 	%f710, [%r94+7172];
	ld.shared.f32 	%f711, [%r97+2176];
	fma.rn.f32 	%f712, %f710, %f711, %f707;
	ld.shared.f32 	%f713, [%r97+2180];
	fma.rn.f32 	%f714, %f710, %f713, %f709;
	ld.shared.f32 	%f715, [%r94+7176];
	ld.shared.f32 	%f716, [%r97+2304];
	fma.rn.f32 	%f717, %f715, %f716, %f712;
	ld.shared.f32 	%f718, [%r97+2308];
	fma.rn.f32 	%f719, %f715, %f718, %f714;
	ld.shared.f32 	%f720, [%r94+7180];
	ld.shared.f32 	%f721, [%r97+2432];
	fma.rn.f32 	%f722, %f720, %f721, %f717;
	ld.shared.f32 	%f723, [%r97+2436];
	fma.rn.f32 	%f724, %f720, %f723, %f719;
	ld.shared.f32 	%f725, [%r94+7232];
	fma.rn.f32 	%f726, %f725, %f706, %f559;
	fma.rn.f32 	%f727, %f725, %f708, %f560;
	ld.shared.f32 	%f728, [%r94+7236];
	fma.rn.f32 	%f729, %f728, %f711, %f726;
	fma.rn.f32 	%f730, %f728, %f713, %f727;
	ld.shared.f32 	%f731, [%r94+7240];
	fma.rn.f32 	%f732, %f731, %f716, %f729;
	fma.rn.f32 	%f733, %f731, %f718, %f730;
	ld.shared.f32 	%f734, [%r94+7244];
	fma.rn.f32 	%f735, %f734, %f721, %f732;
	fma.rn.f32 	%f736, %f734, %f723, %f733;
	ld.shared.f32 	%f737, [%r94+7680];
	fma.rn.f32 	%f738, %f737, %f706, %f571;
	fma.rn.f32 	%f739, %f737, %f708, %f572;
	ld.shared.f32 	%f740, [%r94+7684];
	fma.rn.f32 	%f741, %f740, %f711, %f738;
	fma.rn.f32 	%f742, %f740, %f713, %f739;
	ld.shared.f32 	%f743, [%r94+7688];
	fma.rn.f32 	%f744, %f743, %f716, %f741;
	fma.rn.f32 	%f745, %f743, %f718, %f742;
	ld.shared.f32 	%f746, [%r94+7692];
	fma.rn.f32 	%f747, %f746, %f721, %f744;
	fma.rn.f32 	%f748, %f746, %f723, %f745;
	ld.shared.f32 	%f749, [%r94+7744];
	fma.rn.f32 	%f750, %f749, %f706, %f583;
	fma.rn.f32 	%f751, %f749, %f708, %f584;
	ld.shared.f32 	%f752, [%r94+7748];
	fma.rn.f32 	%f753, %f752, %f711, %f750;
	fma.rn.f32 	%f754, %f752, %f713, %f751;
	ld.shared.f32 	%f755, [%r94+7752];
	fma.rn.f32 	%f756, %f755, %f716, %f753;
	fma.rn.f32 	%f757, %f755, %f718, %f754;
	ld.shared.f32 	%f758, [%r94+7756];
	fma.rn.f32 	%f759, %f758, %f721, %f756;
	fma.rn.f32 	%f760, %f758, %f723, %f757;
	ld.shared.f32 	%f761, [%r94+8192];
	fma.rn.f32 	%f762, %f761, %f706, %f595;
	fma.rn.f32 	%f763, %f761, %f708, %f596;
	ld.shared.f32 	%f764, [%r94+8196];
	fma.rn.f32 	%f765, %f764, %f711, %f762;
	fma.rn.f32 	%f766, %f764, %f713, %f763;
	ld.shared.f32 	%f767, [%r94+8200];
	fma.rn.f32 	%f768, %f767, %f716, %f765;
	fma.rn.f32 	%f769, %f767, %f718, %f766;
	ld.shared.f32 	%f770, [%r94+8204];
	fma.rn.f32 	%f771, %f770, %f721, %f768;
	fma.rn.f32 	%f772, %f770, %f723, %f769;
	ld.shared.f32 	%f773, [%r94+8256];
	fma.rn.f32 	%f774, %f773, %f706, %f607;
	fma.rn.f32 	%f775, %f773, %f708, %f608;
	ld.shared.f32 	%f776, [%r94+8260];
	fma.rn.f32 	%f777, %f776, %f711, %f774;
	fma.rn.f32 	%f778, %f776, %f713, %f775;
	ld.shared.f32 	%f779, [%r94+8264];
	fma.rn.f32 	%f780, %f779, %f716, %f777;
	fma.rn.f32 	%f781, %f779, %f718, %f778;
	ld.shared.f32 	%f782, [%r94+8268];
	fma.rn.f32 	%f783, %f782, %f721, %f780;
	fma.rn.f32 	%f784, %f782, %f723, %f781;
	ld.shared.f32 	%f785, [%r94+8704];
	fma.rn.f32 	%f786, %f785, %f706, %f619;
	fma.rn.f32 	%f787, %f785, %f708, %f620;
	ld.shared.f32 	%f788, [%r94+8708];
	fma.rn.f32 	%f789, %f788, %f711, %f786;
	fma.rn.f32 	%f790, %f788, %f713, %f787;
	ld.shared.f32 	%f791, [%r94+8712];
	fma.rn.f32 	%f792, %f791, %f716, %f789;
	fma.rn.f32 	%f793, %f791, %f718, %f790;
	ld.shared.f32 	%f794, [%r94+8716];
	fma.rn.f32 	%f795, %f794, %f721, %f792;
	fma.rn.f32 	%f796, %f794, %f723, %f793;
	ld.shared.f32 	%f797, [%r94+8768];
	fma.rn.f32 	%f798, %f797, %f706, %f631;
	fma.rn.f32 	%f799, %f797, %f708, %f632;
	ld.shared.f32 	%f800, [%r94+8772];
	fma.rn.f32 	%f801, %f800, %f711, %f798;
	fma.rn.f32 	%f802, %f800, %f713, %f799;
	ld.shared.f32 	%f803, [%r94+8776];
	fma.rn.f32 	%f804, %f803, %f716, %f801;
	fma.rn.f32 	%f805, %f803, %f718, %f802;
	ld.shared.f32 	%f806, [%r94+8780];
	fma.rn.f32 	%f807, %f806, %f721, %f804;
	fma.rn.f32 	%f808, %f806, %f723, %f805;
	ld.shared.f32 	%f809, [%r94+9216];
	fma.rn.f32 	%f810, %f809, %f706, %f643;
	fma.rn.f32 	%f811, %f809, %f708, %f644;
	ld.shared.f32 	%f812, [%r94+9220];
	fma.rn.f32 	%f813, %f812, %f711, %f810;
	fma.rn.f32 	%f814, %f812, %f713, %f811;
	ld.shared.f32 	%f815, [%r94+9224];
	fma.rn.f32 	%f816, %f815, %f716, %f813;
	fma.rn.f32 	%f817, %f815, %f718, %f814;
	ld.shared.f32 	%f818, [%r94+9228];
	fma.rn.f32 	%f819, %f818, %f721, %f816;
	fma.rn.f32 	%f820, %f818, %f723, %f817;
	ld.shared.f32 	%f821, [%r94+9280];
	fma.rn.f32 	%f822, %f821, %f706, %f655;
	fma.rn.f32 	%f823, %f821, %f708, %f656;
	ld.shared.f32 	%f824, [%r94+9284];
	fma.rn.f32 	%f825, %f824, %f711, %f822;
	fma.rn.f32 	%f826, %f824, %f713, %f823;
	ld.shared.f32 	%f827, [%r94+9288];
	fma.rn.f32 	%f828, %f827, %f716, %f825;
	fma.rn.f32 	%f829, %f827, %f718, %f826;
	ld.shared.f32 	%f830, [%r94+9292];
	fma.rn.f32 	%f831, %f830, %f721, %f828;
	fma.rn.f32 	%f832, %f830, %f723, %f829;
	ld.shared.f32 	%f833, [%r94+9728];
	fma.rn.f32 	%f834, %f833, %f706, %f667;
	fma.rn.f32 	%f835, %f833, %f708, %f668;
	ld.shared.f32 	%f836, [%r94+9732];
	fma.rn.f32 	%f837, %f836, %f711, %f834;
	fma.rn.f32 	%f838, %f836, %f713, %f835;
	ld.shared.f32 	%f839, [%r94+9736];
	fma.rn.f32 	%f840, %f839, %f716, %f837;
	fma.rn.f32 	%f841, %f839, %f718, %f838;
	ld.shared.f32 	%f842, [%r94+9740];
	fma.rn.f32 	%f843, %f842, %f721, %f840;
	fma.rn.f32 	%f844, %f842, %f723, %f841;
	ld.shared.f32 	%f845, [%r94+9792];
	fma.rn.f32 	%f846, %f845, %f706, %f679;
	fma.rn.f32 	%f847, %f845, %f708, %f680;
	ld.shared.f32 	%f848, [%r94+9796];
	fma.rn.f32 	%f849, %f848, %f711, %f846;
	fma.rn.f32 	%f850, %f848, %f713, %f847;
	ld.shared.f32 	%f851, [%r94+9800];
	fma.rn.f32 	%f852, %f851, %f716, %f849;
	fma.rn.f32 	%f853, %f851, %f718, %f850;
	ld.shared.f32 	%f854, [%r94+9804];
	fma.rn.f32 	%f855, %f854, %f721, %f852;
	fma.rn.f32 	%f856, %f854, %f723, %f853;
	ld.shared.f32 	%f857, [%r94+10240];
	fma.rn.f32 	%f858, %f857, %f706, %f691;
	fma.rn.f32 	%f859, %f857, %f708, %f692;
	ld.shared.f32 	%f860, [%r94+10244];
	fma.rn.f32 	%f861, %f860, %f711, %f858;
	fma.rn.f32 	%f862, %f860, %f713, %f859;
	ld.shared.f32 	%f863, [%r94+10248];
	fma.rn.f32 	%f864, %f863, %f716, %f861;
	fma.rn.f32 	%f865, %f863, %f718, %f862;
	ld.shared.f32 	%f866, [%r94+10252];
	fma.rn.f32 	%f867, %f866, %f721, %f864;
	fma.rn.f32 	%f868, %f866, %f723, %f865;
	ld.shared.f32 	%f869, [%r94+10304];
	fma.rn.f32 	%f870, %f869, %f706, %f703;
	fma.rn.f32 	%f871, %f869, %f708, %f704;
	ld.shared.f32 	%f872, [%r94+10308];
	fma.rn.f32 	%f873, %f872, %f711, %f870;
	fma.rn.f32 	%f874, %f872, %f713, %f871;
	ld.shared.f32 	%f875, [%r94+10312];
	fma.rn.f32 	%f876, %f875, %f716, %f873;
	fma.rn.f32 	%f877, %f875, %f718, %f874;
	ld.shared.f32 	%f878, [%r94+10316];
	fma.rn.f32 	%f879, %f878, %f721, %f876;
	fma.rn.f32 	%f880, %f878, %f723, %f877;
	ld.shared.f32 	%f881, [%r94+7184];
	ld.shared.f32 	%f882, [%r97+2560];
	fma.rn.f32 	%f883, %f881, %f882, %f722;
	ld.shared.f32 	%f884, [%r97+2564];
	fma.rn.f32 	%f885, %f881, %f884, %f724;
	ld.shared.f32 	%f886, [%r94+7188];
	ld.shared.f32 	%f887, [%r97+2688];
	fma.rn.f32 	%f888, %f886, %f887, %f883;
	ld.shared.f32 	%f889, [%r97+2692];
	fma.rn.f32 	%f890, %f886, %f889, %f885;
	ld.shared.f32 	%f891, [%r94+7192];
	ld.shared.f32 	%f892, [%r97+2816];
	fma.rn.f32 	%f893, %f891, %f892, %f888;
	ld.shared.f32 	%f894, [%r97+2820];
	fma.rn.f32 	%f895, %f891, %f894, %f890;
	ld.shared.f32 	%f896, [%r94+7196];
	ld.shared.f32 	%f897, [%r97+2944];
	fma.rn.f32 	%f898, %f896, %f897, %f893;
	ld.shared.f32 	%f899, [%r97+2948];
	fma.rn.f32 	%f900, %f896, %f899, %f895;
	ld.shared.f32 	%f901, [%r94+7248];
	fma.rn.f32 	%f902, %f901, %f882, %f735;
	fma.rn.f32 	%f903, %f901, %f884, %f736;
	ld.shared.f32 	%f904, [%r94+7252];
	fma.rn.f32 	%f905, %f904, %f887, %f902;
	fma.rn.f32 	%f906, %f904, %f889, %f903;
	ld.shared.f32 	%f907, [%r94+7256];
	fma.rn.f32 	%f908, %f907, %f892, %f905;
	fma.rn.f32 	%f909, %f907, %f894, %f906;
	ld.shared.f32 	%f910, [%r94+7260];
	fma.rn.f32 	%f911, %f910, %f897, %f908;
	fma.rn.f32 	%f912, %f910, %f899, %f909;
	ld.shared.f32 	%f913, [%r94+7696];
	fma.rn.f32 	%f914, %f913, %f882, %f747;
	fma.rn.f32 	%f915, %f913, %f884, %f748;
	ld.shared.f32 	%f916, [%r94+7700];
	fma.rn.f32 	%f917, %f916, %f887, %f914;
	fma.rn.f32 	%f918, %f916, %f889, %f915;
	ld.shared.f32 	%f919, [%r94+7704];
	fma.rn.f32 	%f920, %f919, %f892, %f917;
	fma.rn.f32 	%f921, %f919, %f894, %f918;
	ld.shared.f32 	%f922, [%r94+7708];
	fma.rn.f32 	%f923, %f922, %f897, %f920;
	fma.rn.f32 	%f924, %f922, %f899, %f921;
	ld.shared.f32 	%f925, [%r94+7760];
	fma.rn.f32 	%f926, %f925, %f882, %f759;
	fma.rn.f32 	%f927, %f925, %f884, %f760;
	ld.shared.f32 	%f928, [%r94+7764];
	fma.rn.f32 	%f929, %f928, %f887, %f926;
	fma.rn.f32 	%f930, %f928, %f889, %f927;
	ld.shared.f32 	%f931, [%r94+7768];
	fma.rn.f32 	%f932, %f931, %f892, %f929;
	fma.rn.f32 	%f933, %f931, %f894, %f930;
	ld.shared.f32 	%f934, [%r94+7772];
	fma.rn.f32 	%f935, %f934, %f897, %f932;
	fma.rn.f32 	%f936, %f934, %f899, %f933;
	ld.shared.f32 	%f937, [%r94+8208];
	fma.rn.f32 	%f938, %f937, %f882, %f771;
	fma.rn.f32 	%f939, %f937, %f884, %f772;
	ld.shared.f32 	%f940, [%r94+8212];
	fma.rn.f32 	%f941, %f940, %f887, %f938;
	fma.rn.f32 	%f942, %f940, %f889, %f939;
	ld.shared.f32 	%f943, [%r94+8216];
	fma.rn.f32 	%f944, %f943, %f892, %f941;
	fma.rn.f32 	%f945, %f943, %f894, %f942;
	ld.shared.f32 	%f946, [%r94+8220];
	fma.rn.f32 	%f947, %f946, %f897, %f944;
	fma.rn.f32 	%f948, %f946, %f899, %f945;
	ld.shared.f32 	%f949, [%r94+8272];
	fma.rn.f32 	%f950, %f949, %f882, %f783;
	fma.rn.f32 	%f951, %f949, %f884, %f784;
	ld.shared.f32 	%f952, [%r94+8276];
	fma.rn.f32 	%f953, %f952, %f887, %f950;
	fma.rn.f32 	%f954, %f952, %f889, %f951;
	ld.shared.f32 	%f955, [%r94+8280];
	fma.rn.f32 	%f956, %f955, %f892, %f953;
	fma.rn.f32 	%f957, %f955, %f894, %f954;
	ld.shared.f32 	%f958, [%r94+8284];
	fma.rn.f32 	%f959, %f958, %f897, %f956;
	fma.rn.f32 	%f960, %f958, %f899, %f957;
	ld.shared.f32 	%f961, [%r94+8720];
	fma.rn.f32 	%f962, %f961, %f882, %f795;
	fma.rn.f32 	%f963, %f961, %f884, %f796;
	ld.shared.f32 	%f964, [%r94+8724];
	fma.rn.f32 	%f965, %f964, %f887, %f962;
	fma.rn.f32 	%f966, %f964, %f889, %f963;
	ld.shared.f32 	%f967, [%r94+8728];
	fma.rn.f32 	%f968, %f967, %f892, %f965;
	fma.rn.f32 	%f969, %f967, %f894, %f966;
	ld.shared.f32 	%f970, [%r94+8732];
	fma.rn.f32 	%f971, %f970, %f897, %f968;
	fma.rn.f32 	%f972, %f970, %f899, %f969;
	ld.shared.f32 	%f973, [%r94+8784];
	fma.rn.f32 	%f974, %f973, %f882, %f807;
	fma.rn.f32 	%f975, %f973, %f884, %f808;
	ld.shared.f32 	%f976, [%r94+8788];
	fma.rn.f32 	%f977, %f976, %f887, %f974;
	fma.rn.f32 	%f978, %f976, %f889, %f975;
	ld.shared.f32 	%f979, [%r94+8792];
	fma.rn.f32 	%f980, %f979, %f892, %f977;
	fma.rn.f32 	%f981, %f979, %f894, %f978;
	ld.shared.f32 	%f982, [%r94+8796];
	fma.rn.f32 	%f983, %f982, %f897, %f980;
	fma.rn.f32 	%f984, %f982, %f899, %f981;
	ld.shared.f32 	%f985, [%r94+9232];
	fma.rn.f32 	%f986, %f985, %f882, %f819;
	fma.rn.f32 	%f987, %f985, %f884, %f820;
	ld.shared.f32 	%f988, [%r94+9236];
	fma.rn.f32 	%f989, %f988, %f887, %f986;
	fma.rn.f32 	%f990, %f988, %f889, %f987;
	ld.shared.f32 	%f991, [%r94+9240];
	fma.rn.f32 	%f992, %f991, %f892, %f989;
	fma.rn.f32 	%f993, %f991, %f894, %f990;
	ld.shared.f32 	%f994, [%r94+9244];
	fma.rn.f32 	%f995, %f994, %f897, %f992;
	fma.rn.f32 	%f996, %f994, %f899, %f993;
	ld.shared.f32 	%f997, [%r94+9296];
	fma.rn.f32 	%f998, %f997, %f882, %f831;
	fma.rn.f32 	%f999, %f997, %f884, %f832;
	ld.shared.f32 	%f1000, [%r94+9300];
	fma.rn.f32 	%f1001, %f1000, %f887, %f998;
	fma.rn.f32 	%f1002, %f1000, %f889, %f999;
	ld.shared.f32 	%f1003, [%r94+9304];
	fma.rn.f32 	%f1004, %f1003, %f892, %f1001;
	fma.rn.f32 	%f1005, %f1003, %f894, %f1002;
	ld.shared.f32 	%f1006, [%r94+9308];
	fma.rn.f32 	%f1007, %f1006, %f897, %f1004;
	fma.rn.f32 	%f1008, %f1006, %f899, %f1005;
	ld.shared.f32 	%f1009, [%r94+9744];
	fma.rn.f32 	%f1010, %f1009, %f882, %f843;
	fma.rn.f32 	%f1011, %f1009, %f884, %f844;
	ld.shared.f32 	%f1012, [%r94+9748];
	fma.rn.f32 	%f1013, %f1012, %f887, %f1010;
	fma.rn.f32 	%f1014, %f1012, %f889, %f1011;
	ld.shared.f32 	%f1015, [%r94+9752];
	fma.rn.f32 	%f1016, %f1015, %f892, %f1013;
	fma.rn.f32 	%f1017, %f1015, %f894, %f1014;
	ld.shared.f32 	%f1018, [%r94+9756];
	fma.rn.f32 	%f1019, %f1018, %f897, %f1016;
	fma.rn.f32 	%f1020, %f1018, %f899, %f1017;
	ld.shared.f32 	%f1021, [%r94+9808];
	fma.rn.f32 	%f1022, %f1021, %f882, %f855;
	fma.rn.f32 	%f1023, %f1021, %f884, %f856;
	ld.shared.f32 	%f1024, [%r94+9812];
	fma.rn.f32 	%f1025, %f1024, %f887, %f1022;
	fma.rn.f32 	%f1026, %f1024, %f889, %f1023;
	ld.shared.f32 	%f1027, [%r94+9816];
	fma.rn.f32 	%f1028, %f1027, %f892, %f1025;
	fma.rn.f32 	%f1029, %f1027, %f894, %f1026;
	ld.shared.f32 	%f1030, [%r94+9820];
	fma.rn.f32 	%f1031, %f1030, %f897, %f1028;
	fma.rn.f32 	%f1032, %f1030, %f899, %f1029;
	ld.shared.f32 	%f1033, [%r94+10256];
	fma.rn.f32 	%f1034, %f1033, %f882, %f867;
	fma.rn.f32 	%f1035, %f1033, %f884, %f868;
	ld.shared.f32 	%f1036, [%r94+10260];
	fma.rn.f32 	%f1037, %f1036, %f887, %f1034;
	fma.rn.f32 	%f1038, %f1036, %f889, %f1035;
	ld.shared.f32 	%f1039, [%r94+10264];
	fma.rn.f32 	%f1040, %f1039, %f892, %f1037;
	fma.rn.f32 	%f1041, %f1039, %f894, %f1038;
	ld.shared.f32 	%f1042, [%r94+10268];
	fma.rn.f32 	%f1043, %f1042, %f897, %f1040;
	fma.rn.f32 	%f1044, %f1042, %f899, %f1041;
	ld.shared.f32 	%f1045, [%r94+10320];
	fma.rn.f32 	%f1046, %f1045, %f882, %f879;
	fma.rn.f32 	%f1047, %f1045, %f884, %f880;
	ld.shared.f32 	%f1048, [%r94+10324];
	fma.rn.f32 	%f1049, %f1048, %f887, %f1046;
	fma.rn.f32 	%f1050, %f1048, %f889, %f1047;
	ld.shared.f32 	%f1051, [%r94+10328];
	fma.rn.f32 	%f1052, %f1051, %f892, %f1049;
	fma.rn.f32 	%f1053, %f1051, %f894, %f1050;
	ld.shared.f32 	%f1054, [%r94+10332];
	fma.rn.f32 	%f1055, %f1054, %f897, %f1052;
	fma.rn.f32 	%f1056, %f1054, %f899, %f1053;
	ld.shared.f32 	%f1057, [%r94+7200];
	ld.shared.f32 	%f1058, [%r97+3072];
	fma.rn.f32 	%f1059, %f1057, %f1058, %f898;
	ld.shared.f32 	%f1060, [%r97+3076];
	fma.rn.f32 	%f1061, %f1057, %f1060, %f900;
	ld.shared.f32 	%f1062, [%r94+7204];
	ld.shared.f32 	%f1063, [%r97+3200];
	fma.rn.f32 	%f1064, %f1062, %f1063, %f1059;
	ld.shared.f32 	%f1065, [%r97+3204];
	fma.rn.f32 	%f1066, %f1062, %f1065, %f1061;
	ld.shared.f32 	%f1067, [%r94+7208];
	ld.shared.f32 	%f1068, [%r97+3328];
	fma.rn.f32 	%f1069, %f1067, %f1068, %f1064;
	ld.shared.f32 	%f1070, [%r97+3332];
	fma.rn.f32 	%f1071, %f1067, %f1070, %f1066;
	ld.shared.f32 	%f1072, [%r94+7212];
	ld.shared.f32 	%f1073, [%r97+3456];
	fma.rn.f32 	%f1074, %f1072, %f1073, %f1069;
	ld.shared.f32 	%f1075, [%r97+3460];
	fma.rn.f32 	%f1076, %f1072, %f1075, %f1071;
	ld.shared.f32 	%f1077, [%r94+7264];
	fma.rn.f32 	%f1078, %f1077, %f1058, %f911;
	fma.rn.f32 	%f1079, %f1077, %f1060, %f912;
	ld.shared.f32 	%f1080, [%r94+7268];
	fma.rn.f32 	%f1081, %f1080, %f1063, %f1078;
	fma.rn.f32 	%f1082, %f1080, %f1065, %f1079;
	ld.shared.f32 	%f1083, [%r94+7272];
	fma.rn.f32 	%f1084, %f1083, %f1068, %f1081;
	fma.rn.f32 	%f1085, %f1083, %f1070, %f1082;
	ld.shared.f32 	%f1086, [%r94+7276];
	fma.rn.f32 	%f1087, %f1086, %f1073, %f1084;
	fma.rn.f32 	%f1088, %f1086, %f1075, %f1085;
	ld.shared.f32 	%f1089, [%r94+7712];
	fma.rn.f32 	%f1090, %f1089, %f1058, %f923;
	fma.rn.f32 	%f1091, %f1089, %f1060, %f924;
	ld.shared.f32 	%f1092, [%r94+7716];
	fma.rn.f32 	%f1093, %f1092, %f1063, %f1090;
	fma.rn.f32 	%f1094, %f1092, %f1065, %f1091;
	ld.shared.f32 	%f1095, [%r94+7720];
	fma.rn.f32 	%f1096, %f1095, %f1068, %f1093;
	fma.rn.f32 	%f1097, %f1095, %f1070, %f1094;
	ld.shared.f32 	%f1098, [%r94+7724];
	fma.rn.f32 	%f1099, %f1098, %f1073, %f1096;
	fma.rn.f32 	%f1100, %f1098, %f1075, %f1097;
	ld.shared.f32 	%f1101, [%r94+7776];
	fma.rn.f32 	%f1102, %f1101, %f1058, %f935;
	fma.rn.f32 	%f1103, %f1101, %f1060, %f936;
	ld.shared.f32 	%f1104, [%r94+7780];
	fma.rn.f32 	%f1105, %f1104, %f1063, %f1102;
	fma.rn.f32 	%f1106, %f1104, %f1065, %f1103;
	ld.shared.f32 	%f1107, [%r94+7784];
	fma.rn.f32 	%f1108, %f1107, %f1068, %f1105;
	fma.rn.f32 	%f1109, %f1107, %f1070, %f1106;
	ld.shared.f32 	%f1110, [%r94+7788];
	fma.rn.f32 	%f1111, %f1110, %f1073, %f1108;
	fma.rn.f32 	%f1112, %f1110, %f1075, %f1109;
	ld.shared.f32 	%f1113, [%r94+8224];
	fma.rn.f32 	%f1114, %f1113, %f1058, %f947;
	fma.rn.f32 	%f1115, %f1113, %f1060, %f948;
	ld.shared.f32 	%f1116, [%r94+8228];
	fma.rn.f32 	%f1117, %f1116, %f1063, %f1114;
	fma.rn.f32 	%f1118, %f1116, %f1065, %f1115;
	ld.shared.f32 	%f1119, [%r94+8232];
	fma.rn.f32 	%f1120, %f1119, %f1068, %f1117;
	fma.rn.f32 	%f1121, %f1119, %f1070, %f1118;
	ld.shared.f32 	%f1122, [%r94+8236];
	fma.rn.f32 	%f1123, %f1122, %f1073, %f1120;
	fma.rn.f32 	%f1124, %f1122, %f1075, %f1121;
	ld.shared.f32 	%f1125, [%r94+8288];
	fma.rn.f32 	%f1126, %f1125, %f1058, %f959;
	fma.rn.f32 	%f1127, %f1125, %f1060, %f960;
	ld.shared.f32 	%f1128, [%r94+8292];
	fma.rn.f32 	%f1129, %f1128, %f1063, %f1126;
	fma.rn.f32 	%f1130, %f1128, %f1065, %f1127;
	ld.shared.f32 	%f1131, [%r94+8296];
	fma.rn.f32 	%f1132, %f1131, %f1068, %f1129;
	fma.rn.f32 	%f1133, %f1131, %f1070, %f1130;
	ld.shared.f32 	%f1134, [%r94+8300];
	fma.rn.f32 	%f1135, %f1134, %f1073, %f1132;
	fma.rn.f32 	%f1136, %f1134, %f1075, %f1133;
	ld.shared.f32 	%f1137, [%r94+8736];
	fma.rn.f32 	%f1138, %f1137, %f1058, %f971;
	fma.rn.f32 	%f1139, %f1137, %f1060, %f972;
	ld.shared.f32 	%f1140, [%r94+8740];
	fma.rn.f32 	%f1141, %f1140, %f1063, %f1138;
	fma.rn.f32 	%f1142, %f1140, %f1065, %f1139;
	ld.shared.f32 	%f1143, [%r94+8744];
	fma.rn.f32 	%f1144, %f1143, %f1068, %f1141;
	fma.rn.f32 	%f1145, %f1143, %f1070, %f1142;
	ld.shared.f32 	%f1146, [%r94+8748];
	fma.rn.f32 	%f1147, %f1146, %f1073, %f1144;
	fma.rn.f32 	%f1148, %f1146, %f1075, %f1145;
	ld.shared.f32 	%f1149, [%r94+8800];
	fma.rn.f32 	%f1150, %f1149, %f1058, %f983;
	fma.rn.f32 	%f1151, %f1149, %f1060, %f984;
	ld.shared.f32 	%f1152, [%r94+8804];
	fma.rn.f32 	%f1153, %f1152, %f1063, %f1150;
	fma.rn.f32 	%f1154, %f1152, %f1065, %f1151;
	ld.shared.f32 	%f1155, [%r94+8808];
	fma.rn.f32 	%f1156, %f1155, %f1068, %f1153;
	fma.rn.f32 	%f1157, %f1155, %f1070, %f1154;
	ld.shared.f32 	%f1158, [%r94+8812];
	fma.rn.f32 	%f1159, %f1158, %f1073, %f1156;
	fma.rn.f32 	%f1160, %f1158, %f1075, %f1157;
	ld.shared.f32 	%f1161, [%r94+9248];
	fma.rn.f32 	%f1162, %f1161, %f1058, %f995;
	fma.rn.f32 	%f1163, %f1161, %f1060, %f996;
	ld.shared.f32 	%f1164, [%r94+9252];
	fma.rn.f32 	%f1165, %f1164, %f1063, %f1162;
	fma.rn.f32 	%f1166, %f1164, %f1065, %f1163;
	ld.shared.f32 	%f1167, [%r94+9256];
	fma.rn.f32 	%f1168, %f1167, %f1068, %f1165;
	fma.rn.f32 	%f1169, %f1167, %f1070, %f1166;
	ld.shared.f32 	%f1170, [%r94+9260];
	fma.rn.f32 	%f1171, %f1170, %f1073, %f1168;
	fma.rn.f32 	%f1172, %f1170, %f1075, %f1169;
	ld.shared.f32 	%f1173, [%r94+9312];
	fma.rn.f32 	%f1174, %f1173, %f1058, %f1007;
	fma.rn.f32 	%f1175, %f1173, %f1060, %f1008;
	ld.shared.f32 	%f1176, [%r94+9316];
	fma.rn.f32 	%f1177, %f1176, %f1063, %f1174;
	fma.rn.f32 	%f1178, %f1176, %f1065, %f1175;
	ld.shared.f32 	%f1179, [%r94+9320];
	fma.rn.f32 	%f1180, %f1179, %f1068, %f1177;
	fma.rn.f32 	%f1181, %f1179, %f1070, %f1178;
	ld.shared.f32 	%f1182, [%r94+9324];
	fma.rn.f32 	%f1183, %f1182, %f1073, %f1180;
	fma.rn.f32 	%f1184, %f1182, %f1075, %f1181;
	ld.shared.f32 	%f1185, [%r94+9760];
	fma.rn.f32 	%f1186, %f1185, %f1058, %f1019;
	fma.rn.f32 	%f1187, %f1185, %f1060, %f1020;
	ld.shared.f32 	%f1188, [%r94+9764];
	fma.rn.f32 	%f1189, %f1188, %f1063, %f1186;
	fma.rn.f32 	%f1190, %f1188, %f1065, %f1187;
	ld.shared.f32 	%f1191, [%r94+9768];
	fma.rn.f32 	%f1192, %f1191, %f1068, %f1189;
	fma.rn.f32 	%f1193, %f1191, %f1070, %f1190;
	ld.shared.f32 	%f1194, [%r94+9772];
	fma.rn.f32 	%f1195, %f1194, %f1073, %f1192;
	fma.rn.f32 	%f1196, %f1194, %f1075, %f1193;
	ld.shared.f32 	%f1197, [%r94+9824];
	fma.rn.f32 	%f1198, %f1197, %f1058, %f1031;
	fma.rn.f32 	%f1199, %f1197, %f1060, %f1032;
	ld.shared.f32 	%f1200, [%r94+9828];
	fma.rn.f32 	%f1201, %f1200, %f1063, %f1198;
	fma.rn.f32 	%f1202, %f1200, %f1065, %f1199;
	ld.shared.f32 	%f1203, [%r94+9832];
	fma.rn.f32 	%f1204, %f1203, %f1068, %f1201;
	fma.rn.f32 	%f1205, %f1203, %f1070, %f1202;
	ld.shared.f32 	%f1206, [%r94+9836];
	fma.rn.f32 	%f1207, %f1206, %f1073, %f1204;
	fma.rn.f32 	%f1208, %f1206, %f1075, %f1205;
	ld.shared.f32 	%f1209, [%r94+10272];
	fma.rn.f32 	%f1210, %f1209, %f1058, %f1043;
	fma.rn.f32 	%f1211, %f1209, %f1060, %f1044;
	ld.shared.f32 	%f1212, [%r94+10276];
	fma.rn.f32 	%f1213, %f1212, %f1063, %f1210;
	fma.rn.f32 	%f1214, %f1212, %f1065, %f1211;
	ld.shared.f32 	%f1215, [%r94+10280];
	fma.rn.f32 	%f1216, %f1215, %f1068, %f1213;
	fma.rn.f32 	%f1217, %f1215, %f1070, %f1214;
	ld.shared.f32 	%f1218, [%r94+10284];
	fma.rn.f32 	%f1219, %f1218, %f1073, %f1216;
	fma.rn.f32 	%f1220, %f1218, %f1075, %f1217;
	ld.shared.f32 	%f1221, [%r94+10336];
	fma.rn.f32 	%f1222, %f1221, %f1058, %f1055;
	fma.rn.f32 	%f1223, %f1221, %f1060, %f1056;
	ld.shared.f32 	%f1224, [%r94+10340];
	fma.rn.f32 	%f1225, %f1224, %f1063, %f1222;
	fma.rn.f32 	%f1226, %f1224, %f1065, %f1223;
	ld.shared.f32 	%f1227, [%r94+10344];
	fma.rn.f32 	%f1228, %f1227, %f1068, %f1225;
	fma.rn.f32 	%f1229, %f1227, %f1070, %f1226;
	ld.shared.f32 	%f1230, [%r94+10348];
	fma.rn.f32 	%f1231, %f1230, %f1073, %f1228;
	fma.rn.f32 	%f1232, %f1230, %f1075, %f1229;
	ld.shared.f32 	%f1233, [%r94+7216];
	ld.shared.f32 	%f1234, [%r97+3584];
	fma.rn.f32 	%f1235, %f1233, %f1234, %f1074;
	ld.shared.f32 	%f1236, [%r97+3588];
	fma.rn.f32 	%f1237, %f1233, %f1236, %f1076;
	ld.shared.f32 	%f1238, [%r94+7220];
	ld.shared.f32 	%f1239, [%r97+3712];
	fma.rn.f32 	%f1240, %f1238, %f1239, %f1235;
	ld.shared.f32 	%f1241, [%r97+3716];
	fma.rn.f32 	%f1242, %f1238, %f1241, %f1237;
	ld.shared.f32 	%f1243, [%r94+7224];
	ld.shared.f32 	%f1244, [%r97+3840];
	fma.rn.f32 	%f1245, %f1243, %f1244, %f1240;
	ld.shared.f32 	%f1246, [%r97+3844];
	fma.rn.f32 	%f1247, %f1243, %f1246, %f1242;
	ld.shared.f32 	%f1248, [%r94+7228];
	ld.shared.f32 	%f1249, [%r97+3968];
	fma.rn.f32 	%f1250, %f1248, %f1249, %f1245;
	ld.shared.f32 	%f1251, [%r97+3972];
	fma.rn.f32 	%f1252, %f1248, %f1251, %f1247;
	ld.shared.f32 	%f1253, [%r94+7280];
	fma.rn.f32 	%f1254, %f1253, %f1234, %f1087;
	fma.rn.f32 	%f1255, %f1253, %f1236, %f1088;
	ld.shared.f32 	%f1256, [%r94+7284];
	fma.rn.f32 	%f1257, %f1256, %f1239, %f1254;
	fma.rn.f32 	%f1258, %f1256, %f1241, %f1255;
	ld.shared.f32 	%f1259, [%r94+7288];
	fma.rn.f32 	%f1260, %f1259, %f1244, %f1257;
	fma.rn.f32 	%f1261, %f1259, %f1246, %f1258;
	ld.shared.f32 	%f1262, [%r94+7292];
	fma.rn.f32 	%f1263, %f1262, %f1249, %f1260;
	fma.rn.f32 	%f1264, %f1262, %f1251, %f1261;
	ld.shared.f32 	%f1265, [%r94+7728];
	fma.rn.f32 	%f1266, %f1265, %f1234, %f1099;
	fma.rn.f32 	%f1267, %f1265, %f1236, %f1100;
	ld.shared.f32 	%f1268, [%r94+7732];
	fma.rn.f32 	%f1269, %f1268, %f1239, %f1266;
	fma.rn.f32 	%f1270, %f1268, %f1241, %f1267;
	ld.shared.f32 	%f1271, [%r94+7736];
	fma.rn.f32 	%f1272, %f1271, %f1244, %f1269;
	fma.rn.f32 	%f1273, %f1271, %f1246, %f1270;
	ld.shared.f32 	%f1274, [%r94+7740];
	fma.rn.f32 	%f1275, %f1274, %f1249, %f1272;
	fma.rn.f32 	%f1276, %f1274, %f1251, %f1273;
	ld.shared.f32 	%f1277, [%r94+7792];
	fma.rn.f32 	%f1278, %f1277, %f1234, %f1111;
	fma.rn.f32 	%f1279, %f1277, %f1236, %f1112;
	ld.shared.f32 	%f1280, [%r94+7796];
	fma.rn.f32 	%f1281, %f1280, %f1239, %f1278;
	fma.rn.f32 	%f1282, %f1280, %f1241, %f1279;
	ld.shared.f32 	%f1283, [%r94+7800];
	fma.rn.f32 	%f1284, %f1283, %f1244, %f1281;
	fma.rn.f32 	%f1285, %f1283, %f1246, %f1282;
	ld.shared.f32 	%f1286, [%r94+7804];
	fma.rn.f32 	%f1287, %f1286, %f1249, %f1284;
	fma.rn.f32 	%f1288, %f1286, %f1251, %f1285;
	ld.shared.f32 	%f1289, [%r94+8240];
	fma.rn.f32 	%f1290, %f1289, %f1234, %f1123;
	fma.rn.f32 	%f1291, %f1289, %f1236, %f1124;
	ld.shared.f32 	%f1292, [%r94+8244];
	fma.rn.f32 	%f1293, %f1292, %f1239, %f1290;
	fma.rn.f32 	%f1294, %f1292, %f1241, %f1291;
	ld.shared.f32 	%f1295, [%r94+8248];
	fma.rn.f32 	%f1296, %f1295, %f1244, %f1293;
	fma.rn.f32 	%f1297, %f1295, %f1246, %f1294;
	ld.shared.f32 	%f1298, [%r94+8252];
	fma.rn.f32 	%f1299, %f1298, %f1249, %f1296;
	fma.rn.f32 	%f1300, %f1298, %f1251, %f1297;
	ld.shared.f32 	%f1301, [%r94+8304];
	fma.rn.f32 	%f1302, %f1301, %f1234, %f1135;
	fma.rn.f32 	%f1303, %f1301, %f1236, %f1136;
	ld.shared.f32 	%f1304, [%r94+8308];
	fma.rn.f32 	%f1305, %f1304, %f1239, %f1302;
	fma.rn.f32 	%f1306, %f1304, %f1241, %f1303;
	ld.shared.f32 	%f1307, [%r94+8312];
	fma.rn.f32 	%f1308, %f1307, %f1244, %f1305;
	fma.rn.f32 	%f1309, %f1307, %f1246, %f1306;
	ld.shared.f32 	%f1310, [%r94+8316];
	fma.rn.f32 	%f1311, %f1310, %f1249, %f1308;
	fma.rn.f32 	%f1312, %f1310, %f1251, %f1309;
	ld.shared.f32 	%f1313, [%r94+8752];
	fma.rn.f32 	%f1314, %f1313, %f1234, %f1147;
	fma.rn.f32 	%f1315, %f1313, %f1236, %f1148;
	ld.shared.f32 	%f1316, [%r94+8756];
	fma.rn.f32 	%f1317, %f1316, %f1239, %f1314;
	fma.rn.f32 	%f1318, %f1316, %f1241, %f1315;
	ld.shared.f32 	%f1319, [%r94+8760];
	fma.rn.f32 	%f1320, %f1319, %f1244, %f1317;
	fma.rn.f32 	%f1321, %f1319, %f1246, %f1318;
	ld.shared.f32 	%f1322, [%r94+8764];
	fma.rn.f32 	%f1323, %f1322, %f1249, %f1320;
	fma.rn.f32 	%f1324, %f1322, %f1251, %f1321;
	ld.shared.f32 	%f1325, [%r94+8816];
	fma.rn.f32 	%f1326, %f1325, %f1234, %f1159;
	fma.rn.f32 	%f1327, %f1325, %f1236, %f1160;
	ld.shared.f32 	%f1328, [%r94+8820];
	fma.rn.f32 	%f1329, %f1328, %f1239, %f1326;
	fma.rn.f32 	%f1330, %f1328, %f1241, %f1327;
	ld.shared.f32 	%f1331, [%r94+8824];
	fma.rn.f32 	%f1332, %f1331, %f1244, %f1329;
	fma.rn.f32 	%f1333, %f1331, %f1246, %f1330;
	ld.shared.f32 	%f1334, [%r94+8828];
	fma.rn.f32 	%f1335, %f1334, %f1249, %f1332;
	fma.rn.f32 	%f1336, %f1334, %f1251, %f1333;
	ld.shared.f32 	%f1337, [%r94+9264];
	fma.rn.f32 	%f1338, %f1337, %f1234, %f1171;
	fma.rn.f32 	%f1339, %f1337, %f1236, %f1172;
	ld.shared.f32 	%f1340, [%r94+9268];
	fma.rn.f32 	%f1341, %f1340, %f1239, %f1338;
	fma.rn.f32 	%f1342, %f1340, %f1241, %f1339;
	ld.shared.f32 	%f1343, [%r94+9272];
	fma.rn.f32 	%f1344, %f1343, %f1244, %f1341;
	fma.rn.f32 	%f1345, %f1343, %f1246, %f1342;
	ld.shared.f32 	%f1346, [%r94+9276];
	fma.rn.f32 	%f1347, %f1346, %f1249, %f1344;
	fma.rn.f32 	%f1348, %f1346, %f1251, %f1345;
	ld.shared.f32 	%f1349, [%r94+9328];
	fma.rn.f32 	%f1350, %f1349, %f1234, %f1183;
	fma.rn.f32 	%f1351, %f1349, %f1236, %f1184;
	ld.shared.f32 	%f1352, [%r94+9332];
	fma.rn.f32 	%f1353, %f1352, %f1239, %f1350;
	fma.rn.f32 	%f1354, %f1352, %f1241, %f1351;
	ld.shared.f32 	%f1355, [%r94+9336];
	fma.rn.f32 	%f1356, %f1355, %f1244, %f1353;
	fma.rn.f32 	%f1357, %f1355, %f1246, %f1354;
	ld.shared.f32 	%f1358, [%r94+9340];
	fma.rn.f32 	%f1359, %f1358, %f1249, %f1356;
	fma.rn.f32 	%f1360, %f1358, %f1251, %f1357;
	ld.shared.f32 	%f1361, [%r94+9776];
	fma.rn.f32 	%f1362, %f1361, %f1234, %f1195;
	fma.rn.f32 	%f1363, %f1361, %f1236, %f1196;
	ld.shared.f32 	%f1364, [%r94+9780];
	fma.rn.f32 	%f1365, %f1364, %f1239, %f1362;
	fma.rn.f32 	%f1366, %f1364, %f1241, %f1363;
	ld.shared.f32 	%f1367, [%r94+9784];
	fma.rn.f32 	%f1368, %f1367, %f1244, %f1365;
	fma.rn.f32 	%f1369, %f1367, %f1246, %f1366;
	ld.shared.f32 	%f1370, [%r94+9788];
	fma.rn.f32 	%f1371, %f1370, %f1249, %f1368;
	fma.rn.f32 	%f1372, %f1370, %f1251, %f1369;
	ld.shared.f32 	%f1373, [%r94+9840];
	fma.rn.f32 	%f1374, %f1373, %f1234, %f1207;
	fma.rn.f32 	%f1375, %f1373, %f1236, %f1208;
	ld.shared.f32 	%f1376, [%r94+9844];
	fma.rn.f32 	%f1377, %f1376, %f1239, %f1374;
	fma.rn.f32 	%f1378, %f1376, %f1241, %f1375;
	ld.shared.f32 	%f1379, [%r94+9848];
	fma.rn.f32 	%f1380, %f1379, %f1244, %f1377;
	fma.rn.f32 	%f1381, %f1379, %f1246, %f1378;
	ld.shared.f32 	%f1382, [%r94+9852];
	fma.rn.f32 	%f1383, %f1382, %f1249, %f1380;
	fma.rn.f32 	%f1384, %f1382, %f1251, %f1381;
	ld.shared.f32 	%f1385, [%r94+10288];
	fma.rn.f32 	%f1386, %f1385, %f1234, %f1219;
	fma.rn.f32 	%f1387, %f1385, %f1236, %f1220;
	ld.shared.f32 	%f1388, [%r94+10292];
	fma.rn.f32 	%f1389, %f1388, %f1239, %f1386;
	fma.rn.f32 	%f1390, %f1388, %f1241, %f1387;
	ld.shared.f32 	%f1391, [%r94+10296];
	fma.rn.f32 	%f1392, %f1391, %f1244, %f1389;
	fma.rn.f32 	%f1393, %f1391, %f1246, %f1390;
	ld.shared.f32 	%f1394, [%r94+10300];
	fma.rn.f32 	%f1395, %f1394, %f1249, %f1392;
	fma.rn.f32 	%f1396, %f1394, %f1251, %f1393;
	ld.shared.f32 	%f1397, [%r94+10352];
	fma.rn.f32 	%f1398, %f1397, %f1234, %f1231;
	fma.rn.f32 	%f1399, %f1397, %f1236, %f1232;
	ld.shared.f32 	%f1400, [%r94+10356];
	fma.rn.f32 	%f1401, %f1400, %f1239, %f1398;
	fma.rn.f32 	%f1402, %f1400, %f1241, %f1399;
	ld.shared.f32 	%f1403, [%r94+10360];
	fma.rn.f32 	%f1404, %f1403, %f1244, %f1401;
	fma.rn.f32 	%f1405, %f1403, %f1246, %f1402;
	ld.shared.f32 	%f1406, [%r94+10364];
	fma.rn.f32 	%f1407, %f1406, %f1249, %f1404;
	fma.rn.f32 	%f1408, %f1406, %f1251, %f1405;
	// begin inline asm
	cp.async.wait_group 1;
	// end inline asm
	bar.sync 	0;
	ld.shared.f32 	%f1409, [%r94+14336];
	ld.shared.f32 	%f1410, [%r97+4096];
	fma.rn.f32 	%f1411, %f1409, %f1410, %f1250;
	ld.shared.f32 	%f1412, [%r97+4100];
	fma.rn.f32 	%f1413, %f1409, %f1412, %f1252;
	ld.shared.f32 	%f1414, [%r94+14340];
	ld.shared.f32 	%f1415, [%r97+4224];
	fma.rn.f32 	%f1416, %f1414, %f1415, %f1411;
	ld.shared.f32 	%f1417, [%r97+4228];
	fma.rn.f32 	%f1418, %f1414, %f1417, %f1413;
	ld.shared.f32 	%f1419, [%r94+14344];
	ld.shared.f32 	%f1420, [%r97+4352];
	fma.rn.f32 	%f1421, %f1419, %f1420, %f1416;
	ld.shared.f32 	%f1422, [%r97+4356];
	fma.rn.f32 	%f1423, %f1419, %f1422, %f1418;
	ld.shared.f32 	%f1424, [%r94+14348];
	ld.shared.f32 	%f1425, [%r97+4480];
	fma.rn.f32 	%f1426, %f1424, %f1425, %f1421;
	ld.shared.f32 	%f1427, [%r97+4484];
	fma.rn.f32 	%f1428, %f1424, %f1427, %f1423;
	ld.shared.f32 	%f1429, [%r94+14400];
	fma.rn.f32 	%f1430, %f1429, %f1410, %f1263;
	fma.rn.f32 	%f1431, %f1429, %f1412, %f1264;
	ld.shared.f32 	%f1432, [%r94+14404];
	fma.rn.f32 	%f1433, %f1432, %f1415, %f1430;
	fma.rn.f32 	%f1434, %f1432, %f1417, %f1431;
	ld.shared.f32 	%f1435, [%r94+14408];
	fma.rn.f32 	%f1436, %f1435, %f1420, %f1433;
	fma.rn.f32 	%f1437, %f1435, %f1422, %f1434;
	ld.shared.f32 	%f1438, [%r94+14412];
	fma.rn.f32 	%f1439, %f1438, %f1425, %f1436;
	fma.rn.f32 	%f1440, %f1438, %f1427, %f1437;
	ld.shared.f32 	%f1441, [%r94+14848];
	fma.rn.f32 	%f1442, %f1441, %f1410, %f1275;
	fma.rn.f32 	%f1443, %f1441, %f1412, %f1276;
	ld.shared.f32 	%f1444, [%r94+14852];
	fma.rn.f32 	%f1445, %f1444, %f1415, %f1442;
	fma.rn.f32 	%f1446, %f1444, %f1417, %f1443;
	ld.shared.f32 	%f1447, [%r94+14856];
	fma.rn.f32 	%f1448, %f1447, %f1420, %f1445;
	fma.rn.f32 	%f1449, %f1447, %f1422, %f1446;
	ld.shared.f32 	%f1450, [%r94+14860];
	fma.rn.f32 	%f1451, %f1450, %f1425, %f1448;
	fma.rn.f32 	%f1452, %f1450, %f1427, %f1449;
	ld.shared.f32 	%f1453, [%r94+14912];
	fma.rn.f32 	%f1454, %f1453, %f1410, %f1287;
	fma.rn.f32 	%f1455, %f1453, %f1412, %f1288;
	ld.shared.f32 	%f1456, [%r94+14916];
	fma.rn.f32 	%f1457, %f1456, %f1415, %f1454;
	fma.rn.f32 	%f1458, %f1456, %f1417, %f1455;
	ld.shared.f32 	%f1459, [%r94+14920];
	fma.rn.f32 	%f1460, %f1459, %f1420, %f1457;
	fma.rn.f32 	%f1461, %f1459, %f1422, %f1458;
	ld.shared.f32 	%f1462, [%r94+14924];
	fma.rn.f32 	%f1463, %f1462, %f1425, %f1460;
	fma.rn.f32 	%f1464, %f1462, %f1427, %f1461;
	ld.shared.f32 	%f1465, [%r94+15360];
	fma.rn.f32 	%f1466, %f1465, %f1410, %f1299;
	fma.rn.f32 	%f1467, %f1465, %f1412, %f1300;
	ld.shared.f32 	%f1468, [%r94+15364];
	fma.rn.f32 	%f1469, %f1468, %f1415, %f1466;
	fma.rn.f32 	%f1470, %f1468, %f1417, %f1467;
	ld.shared.f32 	%f1471, [%r94+15368];
	fma.rn.f32 	%f1472, %f1471, %f1420, %f1469;
	fma.rn.f32 	%f1473, %f1471, %f1422, %f1470;
	ld.shared.f32 	%f1474, [%r94+15372];
	fma.rn.f32 	%f1475, %f1474, %f1425, %f1472;
	fma.rn.f32 	%f1476, %f1474, %f1427, %f1473;
	ld.shared.f32 	%f1477, [%r94+15424];
	fma.rn.f32 	%f1478, %f1477, %f1410, %f1311;
	fma.rn.f32 	%f1479, %f1477, %f1412, %f1312;
	ld.shared.f32 	%f1480, [%r94+15428];
	fma.rn.f32 	%f1481, %f1480, %f1415, %f1478;
	fma.rn.f32 	%f1482, %f1480, %f1417, %f1479;
	ld.shared.f32 	%f1483, [%r94+15432];
	fma.rn.f32 	%f1484, %f1483, %f1420, %f1481;
	fma.rn.f32 	%f1485, %f1483, %f1422, %f1482;
	ld.shared.f32 	%f1486, [%r94+15436];
	fma.rn.f32 	%f1487, %f1486, %f1425, %f1484;
	fma.rn.f32 	%f1488, %f1486, %f1427, %f1485;
	ld.shared.f32 	%f1489, [%r94+15872];
	fma.rn.f32 	%f1490, %f1489, %f1410, %f1323;
	fma.rn.f32 	%f1491, %f1489, %f1412, %f1324;
	ld.shared.f32 	%f1492, [%r94+15876];
	fma.rn.f32 	%f1493, %f1492, %f1415, %f1490;
	fma.rn.f32 	%f1494, %f1492, %f1417, %f1491;
	ld.shared.f32 	%f1495, [%r94+15880];
	fma.rn.f32 	%f1496, %f1495, %f1420, %f1493;
	fma.rn.f32 	%f1497, %f1495, %f1422, %f1494;
	ld.shared.f32 	%f1498, [%r94+15884];
	fma.rn.f32 	%f1499, %f1498, %f1425, %f1496;
	fma.rn.f32 	%f1500, %f1498, %f1427, %f1497;
	ld.shared.f32 	%f1501, [%r94+15936];
	fma.rn.f32 	%f1502, %f1501, %f1410, %f1335;
	fma.rn.f32 	%f1503, %f1501, %f1412, %f1336;
	ld.shared.f32 	%f1504, [%r94+15940];
	fma.rn.f32 	%f1505, %f1504, %f1415, %f1502;
	fma.rn.f32 	%f1506, %f1504, %f1417, %f1503;
	ld.shared.f32 	%f1507, [%r94+15944];
	fma.rn.f32 	%f1508, %f1507, %f1420, %f1505;
	fma.rn.f32 	%f1509, %f1507, %f1422, %f1506;
	ld.shared.f32 	%f1510, [%r94+15948];
	fma.rn.f32 	%f1511, %f1510, %f1425, %f1508;
	fma.rn.f32 	%f1512, %f1510, %f1427, %f1509;
	ld.shared.f32 	%f1513, [%r94+16384];
	fma.rn.f32 	%f1514, %f1513, %f1410, %f1347;
	fma.rn.f32 	%f1515, %f1513, %f1412, %f1348;
	ld.shared.f32 	%f1516, [%r94+16388];
	fma.rn.f32 	%f1517, %f1516, %f1415, %f1514;
	fma.rn.f32 	%f1518, %f1516, %f1417, %f1515;
	ld.shared.f32 	%f1519, [%r94+16392];
	fma.rn.f32 	%f1520, %f1519, %f1420, %f1517;
	fma.rn.f32 	%f1521, %f1519, %f1422, %f1518;
	ld.shared.f32 	%f1522, [%r94+16396];
	fma.rn.f32 	%f1523, %f1522, %f1425, %f1520;
	fma.rn.f32 	%f1524, %f1522, %f1427, %f1521;
	ld.shared.f32 	%f1525, [%r94+16448];
	fma.rn.f32 	%f1526, %f1525, %f1410, %f1359;
	fma.rn.f32 	%f1527, %f1525, %f1412, %f1360;
	ld.shared.f32 	%f1528, [%r94+16452];
	fma.rn.f32 	%f1529, %f1528, %f1415, %f1526;
	fma.rn.f32 	%f1530, %f1528, %f1417, %f1527;
	ld.shared.f32 	%f1531, [%r94+16456];
	fma.rn.f32 	%f1532, %f1531, %f1420, %f1529;
	fma.rn.f32 	%f1533, %f1531, %f1422, %f1530;
	ld.shared.f32 	%f1534, [%r94+16460];
	fma.rn.f32 	%f1535, %f1534, %f1425, %f1532;
	fma.rn.f32 	%f1536, %f1534, %f1427, %f1533;
	ld.shared.f32 	%f1537, [%r94+16896];
	fma.rn.f32 	%f1538, %f1537, %f1410, %f1371;
	fma.rn.f32 	%f1539, %f1537, %f1412, %f1372;
	ld.shared.f32 	%f1540, [%r94+16900];
	fma.rn.f32 	%f1541, %f1540, %f1415, %f1538;
	fma.rn.f32 	%f1542, %f1540, %f1417, %f1539;
	ld.shared.f32 	%f1543, [%r94+16904];
	fma.rn.f32 	%f1544, %f1543, %f1420, %f1541;
	fma.rn.f32 	%f1545, %f1543, %f1422, %f1542;
	ld.shared.f32 	%f1546, [%r94+16908];
	fma.rn.f32 	%f1547, %f1546, %f1425, %f1544;
	fma.rn.f32 	%f1548, %f1546, %f1427, %f1545;
	ld.shared.f32 	%f1549, [%r94+16960];
	fma.rn.f32 	%f1550, %f1549, %f1410, %f1383;
	fma.rn.f32 	%f1551, %f1549, %f1412, %f1384;
	ld.shared.f32 	%f1552, [%r94+16964];
	fma.rn.f32 	%f1553, %f1552, %f1415, %f1550;
	fma.rn.f32 	%f1554, %f1552, %f1417, %f1551;
	ld.shared.f32 	%f1555, [%r94+16968];
	fma.rn.f32 	%f1556, %f1555, %f1420, %f1553;
	fma.rn.f32 	%f1557, %f1555, %f1422, %f1554;
	ld.shared.f32 	%f1558, [%r94+16972];
	fma.rn.f32 	%f1559, %f1558, %f1425, %f1556;
	fma.rn.f32 	%f1560, %f1558, %f1427, %f1557;
	ld.shared.f32 	%f1561, [%r94+17408];
	fma.rn.f32 	%f1562, %f1561, %f1410, %f1395;
	fma.rn.f32 	%f1563, %f1561, %f1412, %f1396;
	ld.shared.f32 	%f1564, [%r94+17412];
	fma.rn.f32 	%f1565, %f1564, %f1415, %f1562;
	fma.rn.f32 	%f1566, %f1564, %f1417, %f1563;
	ld.shared.f32 	%f1567, [%r94+17416];
	fma.rn.f32 	%f1568, %f1567, %f1420, %f1565;
	fma.rn.f32 	%f1569, %f1567, %f1422, %f1566;
	ld.shared.f32 	%f1570, [%r94+17420];
	fma.rn.f32 	%f1571, %f1570, %f1425, %f1568;
	fma.rn.f32 	%f1572, %f1570, %f1427, %f1569;
	ld.shared.f32 	%f1573, [%r94+17472];
	fma.rn.f32 	%f1574, %f1573, %f1410, %f1407;
	fma.rn.f32 	%f1575, %f1573, %f1412, %f1408;
	ld.shared.f32 	%f1576, [%r94+17476];
	fma.rn.f32 	%f1577, %f1576, %f1415, %f1574;
	fma.rn.f32 	%f1578, %f1576, %f1417, %f1575;
	ld.shared.f32 	%f1579, [%r94+17480];
	fma.rn.f32 	%f1580, %f1579, %f1420, %f1577;
	fma.rn.f32 	%f1581, %f1579, %f1422, %f1578;
	ld.shared.f32 	%f1582, [%r94+17484];
	fma.rn.f32 	%f1583, %f1582, %f1425, %f1580;
	fma.rn.f32 	%f1584, %f1582, %f1427, %f1581;
	ld.shared.f32 	%f1585, [%r94+14352];
	ld.shared.f32 	%f1586, [%r97+4608];
	fma.rn.f32 	%f1587, %f1585, %f1586, %f1426;
	ld.shared.f32 	%f1588, [%r97+4612];
	fma.rn.f32 	%f1589, %f1585, %f1588, %f1428;
	ld.shared.f32 	%f1590, [%r94+14356];
	ld.shared.f32 	%f1591, [%r97+4736];
	fma.rn.f32 	%f1592, %f1590, %f1591, %f1587;
	ld.shared.f32 	%f1593, [%r97+4740];
	fma.rn.f32 	%f1594, %f1590, %f1593, %f1589;
	ld.shared.f32 	%f1595, [%r94+14360];
	ld.shared.f32 	%f1596, [%r97+4864];
	fma.rn.f32 	%f1597, %f1595, %f1596, %f1592;
	ld.shared.f32 	%f1598, [%r97+4868];
	fma.rn.f32 	%f1599, %f1595, %f1598, %f1594;
	ld.shared.f32 	%f1600, [%r94+14364];
	ld.shared.f32 	%f1601, [%r97+4992];
	fma.rn.f32 	%f1602, %f1600, %f1601, %f1597;
	ld.shared.f32 	%f1603, [%r97+4996];
	fma.rn.f32 	%f1604, %f1600, %f1603, %f1599;
	ld.shared.f32 	%f1605, [%r94+14416];
	fma.rn.f32 	%f1606, %f1605, %f1586, %f1439;
	fma.rn.f32 	%f1607, %f1605, %f1588, %f1440;
	ld.shared.f32 	%f1608, [%r94+14420];
	fma.rn.f32 	%f1609, %f1608, %f1591, %f1606;
	fma.rn.f32 	%f1610, %f1608, %f1593, %f1607;
	ld.shared.f32 	%f1611, [%r94+14424];
	fma.rn.f32 	%f1612, %f1611, %f1596, %f1609;
	fma.rn.f32 	%f1613, %f1611, %f1598, %f1610;
	ld.shared.f32 	%f1614, [%r94+14428];
	fma.rn.f32 	%f1615, %f1614, %f1601, %f1612;
	fma.rn.f32 	%f1616, %f1614, %f1603, %f1613;
	ld.shared.f32 	%f1617, [%r94+14864];
	fma.rn.f32 	%f1618, %f1617, %f1586, %f1451;
	fma.rn.f32 	%f1619, %f1617, %f1588, %f1452;
	ld.shared.f32 	%f1620, [%r94+14868];
	fma.rn.f32 	%f1621, %f1620, %f1591, %f1618;
	fma.rn.f32 	%f1622, %f1620, %f1593, %f1619;
	ld.shared.f32 	%f1623, [%r94+14872];
	fma.rn.f32 	%f1624, %f1623, %f1596, %f1621;
	fma.rn.f32 	%f1625, %f1623, %f1598, %f1622;
	ld.shared.f32 	%f1626, [%r94+14876];
	fma.rn.f32 	%f1627, %f1626, %f1601, %f1624;
	fma.rn.f32 	%f1628, %f1626, %f1603, %f1625;
	ld.shared.f32 	%f1629, [%r94+14928];
	fma.rn.f32 	%f1630, %f1629, %f1586, %f1463;
	fma.rn.f32 	%f1631, %f1629, %f1588, %f1464;
	ld.shared.f32 	%f1632, [%r94+14932];
	fma.rn.f32 	%f1633, %f1632, %f1591, %f1630;
	fma.rn.f32 	%f1634, %f1632, %f1593, %f1631;
	ld.shared.f32 	%f1635, [%r94+14936];
	fma.rn.f32 	%f1636, %f1635, %f1596, %f1633;
	fma.rn.f32 	%f1637, %f1635, %f1598, %f1634;
	ld.shared.f32 	%f1638, [%r94+14940];
	fma.rn.f32 	%f1639, %f1638, %f1601, %f1636;
	fma.rn.f32 	%f1640, %f1638, %f1603, %f1637;
	ld.shared.f32 	%f1641, [%r94+15376];
	fma.rn.f32 	%f1642, %f1641, %f1586, %f1475;
	fma.rn.f32 	%f1643, %f1641, %f1588, %f1476;
	ld.shared.f32 	%f1644, [%r94+15380];
	fma.rn.f32 	%f1645, %f1644, %f1591, %f1642;
	fma.rn.f32 	%f1646, %f1644, %f1593, %f1643;
	ld.shared.f32 	%f1647, [%r94+15384];
	fma.rn.f32 	%f1648, %f1647, %f1596, %f1645;
	fma.rn.f32 	%f1649, %f1647, %f1598, %f1646;
	ld.shared.f32 	%f1650, [%r94+15388];
	fma.rn.f32 	%f1651, %f1650, %f1601, %f1648;
	fma.rn.f32 	%f1652, %f1650, %f1603, %f1649;
	ld.shared.f32 	%f1653, [%r94+15440];
	fma.rn.f32 	%f1654, %f1653, %f1586, %f1487;
	fma.rn.f32 	%f1655, %f1653, %f1588, %f1488;
	ld.shared.f32 	%f1656, [%r94+15444];
	fma.rn.f32 	%f1657, %f1656, %f1591, %f1654;
	fma.rn.f32 	%f1658, %f1656, %f1593, %f1655;
	ld.shared.f32 	%f1659, [%r94+15448];
	fma.rn.f32 	%f1660, %f1659, %f1596, %f1657;
	fma.rn.f32 	%f1661, %f1659, %f1598, %f1658;
	ld.shared.f32 	%f1662, [%r94+15452];
	fma.rn.f32 	%f1663, %f1662, %f1601, %f1660;
	fma.rn.f32 	%f1664, %f1662, %f1603, %f1661;
	ld.shared.f32 	%f1665, [%r94+15888];
	fma.rn.f32 	%f1666, %f1665, %f1586, %f1499;
	fma.rn.f32 	%f1667, %f1665, %f1588, %f1500;
	ld.shared.f32 	%f1668, [%r94+15892];
	fma.rn.f32 	%f1669, %f1668, %f1591, %f1666;
	fma.rn.f32 	%f1670, %f1668, %f1593, %f1667;
	ld.shared.f32 	%f1671, [%r94+15896];
	fma.rn.f32 	%f1672, %f1671, %f1596, %f1669;
	fma.rn.f32 	%f1673, %f1671, %f1598, %f1670;
	ld.shared.f32 	%f1674, [%r94+15900];
	fma.rn.f32 	%f1675, %f1674, %f1601, %f1672;
	fma.rn.f32 	%f1676, %f1674, %f1603, %f1673;
	ld.shared.f32 	%f1677, [%r94+15952];
	fma.rn.f32 	%f1678, %f1677, %f1586, %f1511;
	fma.rn.f32 	%f1679, %f1677, %f1588, %f1512;
	ld.shared.f32 	%f1680, [%r94+15956];
	fma.rn.f32 	%f1681, %f1680, %f1591, %f1678;
	fma.rn.f32 	%f1682, %f1680, %f1593, %f1679;
	ld.shared.f32 	%f1683, [%r94+15960];
	fma.rn.f32 	%f1684, %f1683, %f1596, %f1681;
	fma.rn.f32 	%f1685, %f1683, %f1598, %f1682;
	ld.shared.f32 	%f1686, [%r94+15964];
	fma.rn.f32 	%f1687, %f1686, %f1601, %f1684;
	fma.rn.f32 	%f1688, %f1686, %f1603, %f1685;
	ld.shared.f32 	%f1689, [%r94+16400];
	fma.rn.f32 	%f1690, %f1689, %f1586, %f1523;
	fma.rn.f32 	%f1691, %f1689, %f1588, %f1524;
	ld.shared.f32 	%f1692, [%r94+16404];
	fma.rn.f32 	%f1693, %f1692, %f1591, %f1690;
	fma.rn.f32 	%f1694, %f1692, %f1593, %f1691;
	ld.shared.f32 	%f1695, [%r94+16408];
	fma.rn.f32 	%f1696, %f1695, %f1596, %f1693;
	fma.rn.f32 	%f1697, %f1695, %f1598, %f1694;
	ld.shared.f32 	%f1698, [%r94+16412];
	fma.rn.f32 	%f1699, %f1698, %f1601, %f1696;
	fma.rn.f32 	%f1700, %f1698, %f1603, %f1697;
	ld.shared.f32 	%f1701, [%r94+16464];
	fma.rn.f32 	%f1702, %f1701, %f1586, %f1535;
	fma.rn.f32 	%f1703, %f1701, %f1588, %f1536;
	ld.shared.f32 	%f1704, [%r94+16468];
	fma.rn.f32 	%f1705, %f1704, %f1591, %f1702;
	fma.rn.f32 	%f1706, %f1704, %f1593, %f1703;
	ld.shared.f32 	%f1707, [%r94+16472];
	fma.rn.f32 	%f1708, %f1707, %f1596, %f1705;
	fma.rn.f32 	%f1709, %f1707, %f1598, %f1706;
	ld.shared.f32 	%f1710, [%r94+16476];
	fma.rn.f32 	%f1711, %f1710, %f1601, %f1708;
	fma.rn.f32 	%f1712, %f1710, %f1603, %f1709;
	ld.shared.f32 	%f1713, [%r94+16912];
	fma.rn.f32 	%f1714, %f1713, %f1586, %f1547;
	fma.rn.f32 	%f1715, %f1713, %f1588, %f1548;
	ld.shared.f32 	%f1716, [%r94+16916];
	fma.rn.f32 	%f1717, %f1716, %f1591, %f1714;
	fma.rn.f32 	%f1718, %f1716, %f1593, %f1715;
	ld.shared.f32 	%f1719, [%r94+16920];
	fma.rn.f32 	%f1720, %f1719, %f1596, %f1717;
	fma.rn.f32 	%f1721, %f1719, %f1598, %f1718;
	ld.shared.f32 	%f1722, [%r94+16924];
	fma.rn.f32 	%f1723, %f1722, %f1601, %f1720;
	fma.rn.f32 	%f1724, %f1722, %f1603, %f1721;
	ld.shared.f32 	%f1725, [%r94+16976];
	fma.rn.f32 	%f1726, %f1725, %f1586, %f1559;
	fma.rn.f32 	%f1727, %f1725, %f1588, %f1560;
	ld.shared.f32 	%f1728, [%r94+16980];
	fma.rn.f32 	%f1729, %f1728, %f1591, %f1726;
	fma.rn.f32 	%f1730, %f1728, %f1593, %f1727;
	ld.shared.f32 	%f1731, [%r94+16984];
	fma.rn.f32 	%f1732, %f1731, %f1596, %f1729;
	fma.rn.f32 	%f1733, %f1731, %f1598, %f1730;
	ld.shared.f32 	%f1734, [%r94+16988];
	fma.rn.f32 	%f1735, %f1734, %f1601, %f1732;
	fma.rn.f32 	%f1736, %f1734, %f1603, %f1733;
	ld.shared.f32 	%f1737, [%r94+17424];
	fma.rn.f32 	%f1738, %f1737, %f1586, %f1571;
	fma.rn.f32 	%f1739, %f1737, %f1588, %f1572;
	ld.shared.f32 	%f1740, [%r94+17428];
	fma.rn.f32 	%f1741, %f1740, %f1591, %f1738;
	fma.rn.f32 	%f1742, %f1740, %f1593, %f1739;
	ld.shared.f32 	%f1743, [%r94+17432];
	fma.rn.f32 	%f1744, %f1743, %f1596, %f1741;
	fma.rn.f32 	%f1745, %f1743, %f1598, %f1742;
	ld.shared.f32 	%f1746, [%r94+17436];
	fma.rn.f32 	%f1747, %f1746, %f1601, %f1744;
	fma.rn.f32 	%f1748, %f1746, %f1603, %f1745;
	ld.shared.f32 	%f1749, [%r94+17488];
	fma.rn.f32 	%f1750, %f1749, %f1586, %f1583;
	fma.rn.f32 	%f1751, %f1749, %f1588, %f1584;
	ld.shared.f32 	%f1752, [%r94+17492];
	fma.rn.f32 	%f1753, %f1752, %f1591, %f1750;
	fma.rn.f32 	%f1754, %f1752, %f1593, %f1751;
	ld.shared.f32 	%f1755, [%r94+17496];
	fma.rn.f32 	%f1756, %f1755, %f1596, %f1753;
	fma.rn.f32 	%f1757, %f1755, %f1598, %f1754;
	ld.shared.f32 	%f1758, [%r94+17500];
	fma.rn.f32 	%f1759, %f1758, %f1601, %f1756;
	fma.rn.f32 	%f1760, %f1758, %f1603, %f1757;
	ld.shared.f32 	%f1761, [%r94+14368];
	ld.shared.f32 	%f1762, [%r97+5120];
	fma.rn.f32 	%f1763, %f1761, %f1762, %f1602;
	ld.shared.f32 	%f1764, [%r97+5124];
	fma.rn.f32 	%f1765, %f1761, %f1764, %f1604;
	ld.shared.f32 	%f1766, [%r94+14372];
	ld.shared.f32 	%f1767, [%r97+5248];
	fma.rn.f32 	%f1768, %f1766, %f1767, %f1763;
	ld.shared.f32 	%f1769, [%r97+5252];
	fma.rn.f32 	%f1770, %f1766, %f1769, %f1765;
	ld.shared.f32 	%f1771, [%r94+14376];
	ld.shared.f32 	%f1772, [%r97+5376];
	fma.rn.f32 	%f1773, %f1771, %f1772, %f1768;
	ld.shared.f32 	%f1774, [%r97+5380];
	fma.rn.f32 	%f1775, %f1771, %f1774, %f1770;
	ld.shared.f32 	%f1776, [%r94+14380];
	ld.shared.f32 	%f1777, [%r97+5504];
	fma.rn.f32 	%f1778, %f1776, %f1777, %f1773;
	ld.shared.f32 	%f1779, [%r97+5508];
	fma.rn.f32 	%f1780, %f1776, %f1779, %f1775;
	ld.shared.f32 	%f1781, [%r94+14432];
	fma.rn.f32 	%f1782, %f1781, %f1762, %f1615;
	fma.rn.f32 	%f1783, %f1781, %f1764, %f1616;
	ld.shared.f32 	%f1784, [%r94+14436];
	fma.rn.f32 	%f1785, %f1784, %f1767, %f1782;
	fma.rn.f32 	%f1786, %f1784, %f1769, %f1783;
	ld.shared.f32 	%f1787, [%r94+14440];
	fma.rn.f32 	%f1788, %f1787, %f1772, %f1785;
	fma.rn.f32 	%f1789, %f1787, %f1774, %f1786;
	ld.shared.f32 	%f1790, [%r94+14444];
	fma.rn.f32 	%f1791, %f1790, %f1777, %f1788;
	fma.rn.f32 	%f1792, %f1790, %f1779, %f1789;
	ld.shared.f32 	%f1793, [%r94+14880];
	fma.rn.f32 	%f1794, %f1793, %f1762, %f1627;
	fma.rn.f32 	%f1795, %f1793, %f1764, %f1628;
	ld.shared.f32 	%f1796, [%r94+14884];
	fma.rn.f32 	%f1797, %f1796, %f1767, %f1794;
	fma.rn.f32 	%f1798, %f1796, %f1769, %f1795;
	ld.shared.f32 	%f1799, [%r94+14888];
	fma.rn.f32 	%f1800, %f1799, %f1772, %f1797;
	fma.rn.f32 	%f1801, %f1799, %f1774, %f1798;
	ld.shared.f32 	%f1802, [%r94+14892];
	fma.rn.f32 	%f1803, %f1802, %f1777, %f1800;
	fma.rn.f32 	%f1804, %f1802, %f1779, %f1801;
	ld.shared.f32 	%f1805, [%r94+14944];
	fma.rn.f32 	%f1806, %f1805, %f1762, %f1639;
	fma.rn.f32 	%f1807, %f1805, %f1764, %f1640;
	ld.shared.f32 	%f1808, [%r94+14948];
	fma.rn.f32 	%f1809, %f1808, %f1767, %f1806;
	fma.rn.f32 	%f1810, %f1808, %f1769, %f1807;
	ld.shared.f32 	%f1811, [%r94+14952];
	fma.rn.f32 	%f1812, %f1811, %f1772, %f1809;
	fma.rn.f32 	%f1813, %f1811, %f1774, %f1810;
	ld.shared.f32 	%f1814, [%r94+14956];
	fma.rn.f32 	%f1815, %f1814, %f1777, %f1812;
	fma.rn.f32 	%f1816, %f1814, %f1779, %f1813;
	ld.shared.f32 	%f1817, [%r94+15392];
	fma.rn.f32 	%f1818, %f1817, %f1762, %f1651;
	fma.rn.f32 	%f1819, %f1817, %f1764, %f1652;
	ld.shared.f32 	%f1820, [%r94+15396];
	fma.rn.f32 	%f1821, %f1820, %f1767, %f1818;
	fma.rn.f32 	%f1822, %f1820, %f1769, %f1819;
	ld.shared.f32 	%f1823, [%r94+15400];
	fma.rn.f32 	%f1824, %f1823, %f1772, %f1821;
	fma.rn.f32 	%f1825, %f1823, %f1774, %f1822;
	ld.shared.f32 	%f1826, [%r94+15404];
	fma.rn.f32 	%f1827, %f1826, %f1777, %f1824;
	fma.rn.f32 	%f1828, %f1826, %f1779, %f1825;
	ld.shared.f32 	%f1829, [%r94+15456];
	fma.rn.f32 	%f1830, %f1829, %f1762, %f1663;
	fma.rn.f32 	%f1831, %f1829, %f1764, %f1664;
	ld.shared.f32 	%f1832, [%r94+15460];
	fma.rn.f32 	%f1833, %f1832, %f1767, %f1830;
	fma.rn.f32 	%f1834, %f1832, %f1769, %f1831;
	ld.shared.f32 	%f1835, [%r94+15464];
	fma.rn.f32 	%f1836, %f1835, %f1772, %f1833;
	fma.rn.f32 	%f1837, %f1835, %f1774, %f1834;
	ld.shared.f32 	%f1838, [%r94+15468];
	fma.rn.f32 	%f1839, %f1838, %f1777, %f1836;
	fma.rn.f32 	%f1840, %f1838, %f1779, %f1837;
	ld.shared.f32 	%f1841, [%r94+15904];
	fma.rn.f32 	%f1842, %f1841, %f1762, %f1675;
	fma.rn.f32 	%f1843, %f1841, %f1764, %f1676;
	ld.shared.f32 	%f1844, [%r94+15908];
	fma.rn.f32 	%f1845, %f1844, %f1767, %f1842;
	fma.rn.f32 	%f1846, %f1844, %f1769, %f1843;
	ld.shared.f32 	%f1847, [%r94+15912];
	fma.rn.f32 	%f1848, %f1847, %f1772, %f1845;
	fma.rn.f32 	%f1849, %f1847, %f1774, %f1846;
	ld.shared.f32 	%f1850, [%r94+15916];
	fma.rn.f32 	%f1851, %f1850, %f1777, %f1848;
	fma.rn.f32 	%f1852, %f1850, %f1779, %f1849;
	ld.shared.f32 	%f1853, [%r94+15968];
	fma.rn.f32 	%f1854, %f1853, %f1762, %f1687;
	fma.rn.f32 	%f1855, %f1853, %f1764, %f1688;
	ld.shared.f32 	%f1856, [%r94+15972];
	fma.rn.f32 	%f1857, %f1856, %f1767, %f1854;
	fma.rn.f32 	%f1858, %f1856, %f1769, %f1855;
	ld.shared.f32 	%f1859, [%r94+15976];
	fma.rn.f32 	%f1860, %f1859, %f1772, %f1857;
	fma.rn.f32 	%f1861, %f1859, %f1774, %f1858;
	ld.shared.f32 	%f1862, [%r94+15980];
	fma.rn.f32 	%f1863, %f1862, %f1777, %f1860;
	fma.rn.f32 	%f1864, %f1862, %f1779, %f1861;
	ld.shared.f32 	%f1865, [%r94+16416];
	fma.rn.f32 	%f1866, %f1865, %f1762, %f1699;
	fma.rn.f32 	%f1867, %f1865, %f1764, %f1700;
	ld.shared.f32 	%f1868, [%r94+16420];
	fma.rn.f32 	%f1869, %f1868, %f1767, %f1866;
	fma.rn.f32 	%f1870, %f1868, %f1769, %f1867;
	ld.shared.f32 	%f1871, [%r94+16424];
	fma.rn.f32 	%f1872, %f1871, %f1772, %f1869;
	fma.rn.f32 	%f1873, %f1871, %f1774, %f1870;
	ld.shared.f32 	%f1874, [%r94+16428];
	fma.rn.f32 	%f1875, %f1874, %f1777, %f1872;
	fma.rn.f32 	%f1876, %f1874, %f1779, %f1873;
	ld.shared.f32 	%f1877, [%r94+16480];
	fma.rn.f32 	%f1878, %f1877, %f1762, %f1711;
	fma.rn.f32 	%f1879, %f1877, %f1764, %f1712;
	ld.shared.f32 	%f1880, [%r94+16484];
	fma.rn.f32 	%f1881, %f1880, %f1767, %f1878;
	fma.rn.f32 	%f1882, %f1880, %f1769, %f1879;
	ld.shared.f32 	%f1883, [%r94+16488];
	fma.rn.f32 	%f1884, %f1883, %f1772, %f1881;
	fma.rn.f32 	%f1885, %f1883, %f1774, %f1882;
	ld.shared.f32 	%f1886, [%r94+16492];
	fma.rn.f32 	%f1887, %f1886, %f1777, %f1884;
	fma.rn.f32 	%f1888, %f1886, %f1779, %f1885;
	ld.shared.f32 	%f1889, [%r94+16928];
	fma.rn.f32 	%f1890, %f1889, %f1762, %f1723;
	fma.rn.f32 	%f1891, %f1889, %f1764, %f1724;
	ld.shared.f32 	%f1892, [%r94+16932];
	fma.rn.f32 	%f1893, %f1892, %f1767, %f1890;
	fma.rn.f32 	%f1894, %f1892, %f1769, %f1891;
	ld.shared.f32 	%f1895, [%r94+16936];
	fma.rn.f32 	%f1896, %f1895, %f1772, %f1893;
	fma.rn.f32 	%f1897, %f1895, %f1774, %f1894;
	ld.shared.f32 	%f1898, [%r94+16940];
	fma.rn.f32 	%f1899, %f1898, %f1777, %f1896;
	fma.rn.f32 	%f1900, %f1898, %f1779, %f1897;
	ld.shared.f32 	%f1901, [%r94+16992];
	fma.rn.f32 	%f1902, %f1901, %f1762, %f1735;
	fma.rn.f32 	%f1903, %f1901, %f1764, %f1736;
	ld.shared.f32 	%f1904, [%r94+16996];
	fma.rn.f32 	%f1905, %f1904, %f1767, %f1902;
	fma.rn.f32 	%f1906, %f1904, %f1769, %f1903;
	ld.shared.f32 	%f1907, [%r94+17000];
	fma.rn.f32 	%f1908, %f1907, %f1772, %f1905;
	fma.rn.f32 	%f1909, %f1907, %f1774, %f1906;
	ld.shared.f32 	%f1910, [%r94+17004];
	fma.rn.f32 	%f1911, %f1910, %f1777, %f1908;
	fma.rn.f32 	%f1912, %f1910, %f1779, %f1909;
	ld.shared.f32 	%f1913, [%r94+17440];
	fma.rn.f32 	%f1914, %f1913, %f1762, %f1747;
	fma.rn.f32 	%f1915, %f1913, %f1764, %f1748;
	ld.shared.f32 	%f1916, [%r94+17444];
	fma.rn.f32 	%f1917, %f1916, %f1767, %f1914;
	fma.rn.f32 	%f1918, %f1916, %f1769, %f1915;
	ld.shared.f32 	%f1919, [%r94+17448];
	fma.rn.f32 	%f1920, %f1919, %f1772, %f1917;
	fma.rn.f32 	%f1921, %f1919, %f1774, %f1918;
	ld.shared.f32 	%f1922, [%r94+17452];
	fma.rn.f32 	%f1923, %f1922, %f1777, %f1920;
	fma.rn.f32 	%f1924, %f1922, %f1779, %f1921;
	ld.shared.f32 	%f1925, [%r94+17504];
	fma.rn.f32 	%f1926, %f1925, %f1762, %f1759;
	fma.rn.f32 	%f1927, %f1925, %f1764, %f1760;
	ld.shared.f32 	%f1928, [%r94+17508];
	fma.rn.f32 	%f1929, %f1928, %f1767, %f1926;
	fma.rn.f32 	%f1930, %f1928, %f1769, %f1927;
	ld.shared.f32 	%f1931, [%r94+17512];
	fma.rn.f32 	%f1932, %f1931, %f1772, %f1929;
	fma.rn.f32 	%f1933, %f1931, %f1774, %f1930;
	ld.shared.f32 	%f1934, [%r94+17516];
	fma.rn.f32 	%f1935, %f1934, %f1777, %f1932;
	fma.rn.f32 	%f1936, %f1934, %f1779, %f1933;
	ld.shared.f32 	%f1937, [%r94+14384];
	ld.shared.f32 	%f1938, [%r97+5632];
	fma.rn.f32 	%f1939, %f1937, %f1938, %f1778;
	ld.shared.f32 	%f1940, [%r97+5636];
	fma.rn.f32 	%f1941, %f1937, %f1940, %f1780;
	ld.shared.f32 	%f1942, [%r94+14388];
	ld.shared.f32 	%f1943, [%r97+5760];
	fma.rn.f32 	%f1944, %f1942, %f1943, %f1939;
	ld.shared.f32 	%f1945, [%r97+5764];
	fma.rn.f32 	%f1946, %f1942, %f1945, %f1941;
	ld.shared.f32 	%f1947, [%r94+14392];
	ld.shared.f32 	%f1948, [%r97+5888];
	fma.rn.f32 	%f1949, %f1947, %f1948, %f1944;
	ld.shared.f32 	%f1950, [%r97+5892];
	fma.rn.f32 	%f1951, %f1947, %f1950, %f1946;
	ld.shared.f32 	%f1952, [%r94+14396];
	ld.shared.f32 	%f1953, [%r97+6016];
	fma.rn.f32 	%f1954, %f1952, %f1953, %f1949;
	ld.shared.f32 	%f1955, [%r97+6020];
	fma.rn.f32 	%f1956, %f1952, %f1955, %f1951;
	ld.shared.f32 	%f1957, [%r94+14448];
	fma.rn.f32 	%f1958, %f1957, %f1938, %f1791;
	fma.rn.f32 	%f1959, %f1957, %f1940, %f1792;
	ld.shared.f32 	%f1960, [%r94+14452];
	fma.rn.f32 	%f1961, %f1960, %f1943, %f1958;
	fma.rn.f32 	%f1962, %f1960, %f1945, %f1959;
	ld.shared.f32 	%f1963, [%r94+14456];
	fma.rn.f32 	%f1964, %f1963, %f1948, %f1961;
	fma.rn.f32 	%f1965, %f1963, %f1950, %f1962;
	ld.shared.f32 	%f1966, [%r94+14460];
	fma.rn.f32 	%f1967, %f1966, %f1953, %f1964;
	fma.rn.f32 	%f1968, %f1966, %f1955, %f1965;
	ld.shared.f32 	%f1969, [%r94+14896];
	fma.rn.f32 	%f1970, %f1969, %f1938, %f1803;
	fma.rn.f32 	%f1971, %f1969, %f1940, %f1804;
	ld.shared.f32 	%f1972, [%r94+14900];
	fma.rn.f32 	%f1973, %f1972, %f1943, %f1970;
	fma.rn.f32 	%f1974, %f1972, %f1945, %f1971;
	ld.shared.f32 	%f1975, [%r94+14904];
	fma.rn.f32 	%f1976, %f1975, %f1948, %f1973;
	fma.rn.f32 	%f1977, %f1975, %f1950, %f1974;
	ld.shared.f32 	%f1978, [%r94+14908];
	fma.rn.f32 	%f1979, %f1978, %f1953, %f1976;
	fma.rn.f32 	%f1980, %f1978, %f1955, %f1977;
	ld.shared.f32 	%f1981, [%r94+14960];
	fma.rn.f32 	%f1982, %f1981, %f1938, %f1815;
	fma.rn.f32 	%f1983, %f1981, %f1940, %f1816;
	ld.shared.f32 	%f1984, [%r94+14964];
	fma.rn.f32 	%f1985, %f1984, %f1943, %f1982;
	fma.rn.f32 	%f1986, %f1984, %f1945, %f1983;
	ld.shared.f32 	%f1987, [%r94+14968];
	fma.rn.f32 	%f1988, %f1987, %f1948, %f1985;
	fma.rn.f32 	%f1989, %f1987, %f1950, %f1986;
	ld.shared.f32 	%f1990, [%r94+14972];
	fma.rn.f32 	%f1991, %f1990, %f1953, %f1988;
	fma.rn.f32 	%f1992, %f1990, %f1955, %f1989;
	ld.shared.f32 	%f1993, [%r94+15408];
	fma.rn.f32 	%f1994, %f1993, %f1938, %f1827;
	fma.rn.f32 	%f1995, %f1993, %f1940, %f1828;
	ld.shared.f32 	%f1996, [%r94+15412];
	fma.rn.f32 	%f1997, %f1996, %f1943, %f1994;
	fma.rn.f32 	%f1998, %f1996, %f1945, %f1995;
	ld.shared.f32 	%f1999, [%r94+15416];
	fma.rn.f32 	%f2000, %f1999, %f1948, %f1997;
	fma.rn.f32 	%f2001, %f1999, %f1950, %f1998;
	ld.shared.f32 	%f2002, [%r94+15420];
	fma.rn.f32 	%f2003, %f2002, %f1953, %f2000;
	fma.rn.f32 	%f2004, %f2002, %f1955, %f2001;
	ld.shared.f32 	%f2005, [%r94+15472];
	fma.rn.f32 	%f2006, %f2005, %f1938, %f1839;
	fma.rn.f32 	%f2007, %f2005, %f1940, %f1840;
	ld.shared.f32 	%f2008, [%r94+15476];
	fma.rn.f32 	%f2009, %f2008, %f1943, %f2006;
	fma.rn.f32 	%f2010, %f2008, %f1945, %f2007;
	ld.shared.f32 	%f2011, [%r94+15480];
	fma.rn.f32 	%f2012, %f2011, %f1948, %f2009;
	fma.rn.f32 	%f2013, %f2011, %f1950, %f2010;
	ld.shared.f32 	%f2014, [%r94+15484];
	fma.rn.f32 	%f2015, %f2014, %f1953, %f2012;
	fma.rn.f32 	%f2016, %f2014, %f1955, %f2013;
	ld.shared.f32 	%f2017, [%r94+15920];
	fma.rn.f32 	%f2018, %f2017, %f1938, %f1851;
	fma.rn.f32 	%f2019, %f2017, %f1940, %f1852;
	ld.shared.f32 	%f2020, [%r94+15924];
	fma.rn.f32 	%f2021, %f2020, %f1943, %f2018;
	fma.rn.f32 	%f2022, %f2020, %f1945, %f2019;
	ld.shared.f32 	%f2023, [%r94+15928];
	fma.rn.f32 	%f2024, %f2023, %f1948, %f2021;
	fma.rn.f32 	%f2025, %f2023, %f1950, %f2022;
	ld.shared.f32 	%f2026, [%r94+15932];
	fma.rn.f32 	%f2027, %f2026, %f1953, %f2024;
	fma.rn.f32 	%f2028, %f2026, %f1955, %f2025;
	ld.shared.f32 	%f2029, [%r94+15984];
	fma.rn.f32 	%f2030, %f2029, %f1938, %f1863;
	fma.rn.f32 	%f2031, %f2029, %f1940, %f1864;
	ld.shared.f32 	%f2032, [%r94+15988];
	fma.rn.f32 	%f2033, %f2032, %f1943, %f2030;
	fma.rn.f32 	%f2034, %f2032, %f1945, %f2031;
	ld.shared.f32 	%f2035, [%r94+15992];
	fma.rn.f32 	%f2036, %f2035, %f1948, %f2033;
	fma.rn.f32 	%f2037, %f2035, %f1950, %f2034;
	ld.shared.f32 	%f2038, [%r94+15996];
	fma.rn.f32 	%f2039, %f2038, %f1953, %f2036;
	fma.rn.f32 	%f2040, %f2038, %f1955, %f2037;
	ld.shared.f32 	%f2041, [%r94+16432];
	fma.rn.f32 	%f2042, %f2041, %f1938, %f1875;
	fma.rn.f32 	%f2043, %f2041, %f1940, %f1876;
	ld.shared.f32 	%f2044, [%r94+16436];
	fma.rn.f32 	%f2045, %f2044, %f1943, %f2042;
	fma.rn.f32 	%f2046, %f2044, %f1945, %f2043;
	ld.shared.f32 	%f2047, [%r94+16440];
	fma.rn.f32 	%f2048, %f2047, %f1948, %f2045;
	fma.rn.f32 	%f2049, %f2047, %f1950, %f2046;
	ld.shared.f32 	%f2050, [%r94+16444];
	fma.rn.f32 	%f2051, %f2050, %f1953, %f2048;
	fma.rn.f32 	%f2052, %f2050, %f1955, %f2049;
	ld.shared.f32 	%f2053, [%r94+16496];
	fma.rn.f32 	%f2054, %f2053, %f1938, %f1887;
	fma.rn.f32 	%f2055, %f2053, %f1940, %f1888;
	ld.shared.f32 	%f2056, [%r94+16500];
	fma.rn.f32 	%f2057, %f2056, %f1943, %f2054;
	fma.rn.f32 	%f2058, %f2056, %f1945, %f2055;
	ld.shared.f32 	%f2059, [%r94+16504];
	fma.rn.f32 	%f2060, %f2059, %f1948, %f2057;
	fma.rn.f32 	%f2061, %f2059, %f1950, %f2058;
	ld.shared.f32 	%f2062, [%r94+16508];
	fma.rn.f32 	%f2063, %f2062, %f1953, %f2060;
	fma.rn.f32 	%f2064, %f2062, %f1955, %f2061;
	ld.shared.f32 	%f2065, [%r94+16944];
	fma.rn.f32 	%f2066, %f2065, %f1938, %f1899;
	fma.rn.f32 	%f2067, %f2065, %f1940, %f1900;
	ld.shared.f32 	%f2068, [%r94+16948];
	fma.rn.f32 	%f2069, %f2068, %f1943, %f2066;
	fma.rn.f32 	%f2070, %f2068, %f1945, %f2067;
	ld.shared.f32 	%f2071, [%r94+16952];
	fma.rn.f32 	%f2072, %f2071, %f1948, %f2069;
	fma.rn.f32 	%f2073, %f2071, %f1950, %f2070;
	ld.shared.f32 	%f2074, [%r94+16956];
	fma.rn.f32 	%f2075, %f2074, %f1953, %f2072;
	fma.rn.f32 	%f2076, %f2074, %f1955, %f2073;
	ld.shared.f32 	%f2077, [%r94+17008];
	fma.rn.f32 	%f2078, %f2077, %f1938, %f1911;
	fma.rn.f32 	%f2079, %f2077, %f1940, %f1912;
	ld.shared.f32 	%f2080, [%r94+17012];
	fma.rn.f32 	%f2081, %f2080, %f1943, %f2078;
	fma.rn.f32 	%f2082, %f2080, %f1945, %f2079;
	ld.shared.f32 	%f2083, [%r94+17016];
	fma.rn.f32 	%f2084, %f2083, %f1948, %f2081;
	fma.rn.f32 	%f2085, %f2083, %f1950, %f2082;
	ld.shared.f32 	%f2086, [%r94+17020];
	fma.rn.f32 	%f2087, %f2086, %f1953, %f2084;
	fma.rn.f32 	%f2088, %f2086, %f1955, %f2085;
	ld.shared.f32 	%f2089, [%r94+17456];
	fma.rn.f32 	%f2090, %f2089, %f1938, %f1923;
	fma.rn.f32 	%f2091, %f2089, %f1940, %f1924;
	ld.shared.f32 	%f2092, [%r94+17460];
	fma.rn.f32 	%f2093, %f2092, %f1943, %f2090;
	fma.rn.f32 	%f2094, %f2092, %f1945, %f2091;
	ld.shared.f32 	%f2095, [%r94+17464];
	fma.rn.f32 	%f2096, %f2095, %f1948, %f2093;
	fma.rn.f32 	%f2097, %f2095, %f1950, %f2094;
	ld.shared.f32 	%f2098, [%r94+17468];
	fma.rn.f32 	%f2099, %f2098, %f1953, %f2096;
	fma.rn.f32 	%f2100, %f2098, %f1955, %f2097;
	ld.shared.f32 	%f2101, [%r94+17520];
	fma.rn.f32 	%f2102, %f2101, %f1938, %f1935;
	fma.rn.f32 	%f2103, %f2101, %f1940, %f1936;
	ld.shared.f32 	%f2104, [%r94+17524];
	fma.rn.f32 	%f2105, %f2104, %f1943, %f2102;
	fma.rn.f32 	%f2106, %f2104, %f1945, %f2103;
	ld.shared.f32 	%f2107, [%r94+17528];
	fma.rn.f32 	%f2108, %f2107, %f1948, %f2105;
	fma.rn.f32 	%f2109, %f2107, %f1950, %f2106;
	ld.shared.f32 	%f2110, [%r94+17532];
	fma.rn.f32 	%f2111, %f2110, %f1953, %f2108;
	fma.rn.f32 	%f2112, %f2110, %f1955, %f2109;
	// begin inline asm
	cp.async.wait_group 0;
	// end inline asm
	bar.sync 	0;
	ld.shared.f32 	%f2113, [%r94+21504];
	ld.shared.f32 	%f2114, [%r97+6144];
	fma.rn.f32 	%f2115, %f2113, %f2114, %f1954;
	ld.shared.f32 	%f2116, [%r97+6148];
	fma.rn.f32 	%f2117, %f2113, %f2116, %f1956;
	ld.shared.f32 	%f2118, [%r94+21508];
	ld.shared.f32 	%f2119, [%r97+6272];
	fma.rn.f32 	%f2120, %f2118, %f2119, %f2115;
	ld.shared.f32 	%f2121, [%r97+6276];
	fma.rn.f32 	%f2122, %f2118, %f2121, %f2117;
	ld.shared.f32 	%f2123, [%r94+21512];
	ld.shared.f32 	%f2124, [%r97+6400];
	fma.rn.f32 	%f2125, %f2123, %f2124, %f2120;
	ld.shared.f32 	%f2126, [%r97+6404];
	fma.rn.f32 	%f2127, %f2123, %f2126, %f2122;
	ld.shared.f32 	%f2128, [%r94+21516];
	ld.shared.f32 	%f2129, [%r97+6528];
	fma.rn.f32 	%f2130, %f2128, %f2129, %f2125;
	ld.shared.f32 	%f2131, [%r97+6532];
	fma.rn.f32 	%f2132, %f2128, %f2131, %f2127;
	ld.shared.f32 	%f2133, [%r94+21568];
	fma.rn.f32 	%f2134, %f2133, %f2114, %f1967;
	fma.rn.f32 	%f2135, %f2133, %f2116, %f1968;
	ld.shared.f32 	%f2136, [%r94+21572];
	fma.rn.f32 	%f2137, %f2136, %f2119, %f2134;
	fma.rn.f32 	%f2138, %f2136, %f2121, %f2135;
	ld.shared.f32 	%f2139, [%r94+21576];
	fma.rn.f32 	%f2140, %f2139, %f2124, %f2137;
	fma.rn.f32 	%f2141, %f2139, %f2126, %f2138;
	ld.shared.f32 	%f2142, [%r94+21580];
	fma.rn.f32 	%f2143, %f2142, %f2129, %f2140;
	fma.rn.f32 	%f2144, %f2142, %f2131, %f2141;
	ld.shared.f32 	%f2145, [%r94+22016];
	fma.rn.f32 	%f2146, %f2145, %f2114, %f1979;
	fma.rn.f32 	%f2147, %f2145, %f2116, %f1980;
	ld.shared.f32 	%f2148, [%r94+22020];
	fma.rn.f32 	%f2149, %f2148, %f2119, %f2146;
	fma.rn.f32 	%f2150, %f2148, %f2121, %f2147;
	ld.shared.f32 	%f2151, [%r94+22024];
	fma.rn.f32 	%f2152, %f2151, %f2124, %f2149;
	fma.rn.f32 	%f2153, %f2151, %f2126, %f2150;
	ld.shared.f32 	%f2154, [%r94+22028];
	fma.rn.f32 	%f2155, %f2154, %f2129, %f2152;
	fma.rn.f32 	%f2156, %f2154, %f2131, %f2153;
	ld.shared.f32 	%f2157, [%r94+22080];
	fma.rn.f32 	%f2158, %f2157, %f2114, %f1991;
	fma.rn.f32 	%f2159, %f2157, %f2116, %f1992;
	ld.shared.f32 	%f2160, [%r94+22084];
	fma.rn.f32 	%f2161, %f2160, %f2119, %f2158;
	fma.rn.f32 	%f2162, %f2160, %f2121, %f2159;
	ld.shared.f32 	%f2163, [%r94+22088];
	fma.rn.f32 	%f2164, %f2163, %f2124, %f2161;
	fma.rn.f32 	%f2165, %f2163, %f2126, %f2162;
	ld.shared.f32 	%f2166, [%r94+22092];
	fma.rn.f32 	%f2167, %f2166, %f2129, %f2164;
	fma.rn.f32 	%f2168, %f2166, %f2131, %f2165;
	ld.shared.f32 	%f2169, [%r94+22528];
	fma.rn.f32 	%f2170, %f2169, %f2114, %f2003;
	fma.rn.f32 	%f2171, %f2169, %f2116, %f2004;
	ld.shared.f32 	%f2172, [%r94+22532];
	fma.rn.f32 	%f2173, %f2172, %f2119, %f2170;
	fma.rn.f32 	%f2174, %f2172, %f2121, %f2171;
	ld.shared.f32 	%f2175, [%r94+22536];
	fma.rn.f32 	%f2176, %f2175, %f2124, %f2173;
	fma.rn.f32 	%f2177, %f2175, %f2126, %f2174;
	ld.shared.f32 	%f2178, [%r94+22540];
	fma.rn.f32 	%f2179, %f2178, %f2129, %f2176;
	fma.rn.f32 	%f2180, %f2178, %f2131, %f2177;
	ld.shared.f32 	%f2181, [%r94+22592];
	fma.rn.f32 	%f2182, %f2181, %f2114, %f2015;
	fma.rn.f32 	%f2183, %f2181, %f2116, %f2016;
	ld.shared.f32 	%f2184, [%r94+22596];
	fma.rn.f32 	%f2185, %f2184, %f2119, %f2182;
	fma.rn.f32 	%f2186, %f2184, %f2121, %f2183;
	ld.shared.f32 	%f2187, [%r94+22600];
	fma.rn.f32 	%f2188, %f2187, %f2124, %f2185;
	fma.rn.f32 	%f2189, %f2187, %f2126, %f2186;
	ld.shared.f32 	%f2190, [%r94+22604];
	fma.rn.f32 	%f2191, %f2190, %f2129, %f2188;
	fma.rn.f32 	%f2192, %f2190, %f2131, %f2189;
	ld.shared.f32 	%f2193, [%r94+23040];
	fma.rn.f32 	%f2194, %f2193, %f2114, %f2027;
	fma.rn.f32 	%f2195, %f2193, %f2116, %f2028;
	ld.shared.f32 	%f2196, [%r94+23044];
	fma.rn.f32 	%f2197, %f2196, %f2119, %f2194;
	fma.rn.f32 	%f2198, %f2196, %f2121, %f2195;
	ld.shared.f32 	%f2199, [%r94+23048];
	fma.rn.f32 	%f2200, %f2199, %f2124, %f2197;
	fma.rn.f32 	%f2201, %f2199, %f2126, %f2198;
	ld.shared.f32 	%f2202, [%r94+23052];
	fma.rn.f32 	%f2203, %f2202, %f2129, %f2200;
	fma.rn.f32 	%f2204, %f2202, %f2131, %f2201;
	ld.shared.f32 	%f2205, [%r94+23104];
	fma.rn.f32 	%f2206, %f2205, %f2114, %f2039;
	fma.rn.f32 	%f2207, %f2205, %f2116, %f2040;
	ld.shared.f32 	%f2208, [%r94+23108];
	fma.rn.f32 	%f2209, %f2208, %f2119, %f2206;
	fma.rn.f32 	%f2210, %f2208, %f2121, %f2207;
	ld.shared.f32 	%f2211, [%r94+23112];
	fma.rn.f32 	%f2212, %f2211, %f2124, %f2209;
	fma.rn.f32 	%f2213, %f2211, %f2126, %f2210;
	ld.shared.f32 	%f2214, [%r94+23116];
	fma.rn.f32 	%f2215, %f2214, %f2129, %f2212;
	fma.rn.f32 	%f2216, %f2214, %f2131, %f2213;
	ld.shared.f32 	%f2217, [%r94+23552];
	fma.rn.f32 	%f2218, %f2217, %f2114, %f2051;
	fma.rn.f32 	%f2219, %f2217, %f2116, %f2052;
	ld.shared.f32 	%f2220, [%r94+23556];
	fma.rn.f32 	%f2221, %f2220, %f2119, %f2218;
	fma.rn.f32 	%f2222, %f2220, %f2121, %f2219;
	ld.shared.f32 	%f2223, [%r94+23560];
	fma.rn.f32 	%f2224, %f2223, %f2124, %f2221;
	fma.rn.f32 	%f2225, %f2223, %f2126, %f2222;
	ld.shared.f32 	%f2226, [%r94+23564];
	fma.rn.f32 	%f2227, %f2226, %f2129, %f2224;
	fma.rn.f32 	%f2228, %f2226, %f2131, %f2225;
	ld.shared.f32 	%f2229, [%r94+23616];
	fma.rn.f32 	%f2230, %f2229, %f2114, %f2063;
	fma.rn.f32 	%f2231, %f2229, %f2116, %f2064;
	ld.shared.f32 	%f2232, [%r94+23620];
	fma.rn.f32 	%f2233, %f2232, %f2119, %f2230;
	fma.rn.f32 	%f2234, %f2232, %f2121, %f2231;
	ld.shared.f32 	%f2235, [%r94+23624];
	fma.rn.f32 	%f2236, %f2235, %f2124, %f2233;
	fma.rn.f32 	%f2237, %f2235, %f2126, %f2234;
	ld.shared.f32 	%f2238, [%r94+23628];
	fma.rn.f32 	%f2239, %f2238, %f2129, %f2236;
	fma.rn.f32 	%f2240, %f2238, %f2131, %f2237;
	ld.shared.f32 	%f2241, [%r94+24064];
	fma.rn.f32 	%f2242, %f2241, %f2114, %f2075;
	fma.rn.f32 	%f2243, %f2241, %f2116, %f2076;
	ld.shared.f32 	%f2244, [%r94+24068];
	fma.rn.f32 	%f2245, %f2244, %f2119, %f2242;
	fma.rn.f32 	%f2246, %f2244, %f2121, %f2243;
	ld.shared.f32 	%f2247, [%r94+24072];
	fma.rn.f32 	%f2248, %f2247, %f2124, %f2245;
	fma.rn.f32 	%f2249, %f2247, %f2126, %f2246;
	ld.shared.f32 	%f2250, [%r94+24076];
	fma.rn.f32 	%f2251, %f2250, %f2129, %f2248;
	fma.rn.f32 	%f2252, %f2250, %f2131, %f2249;
	ld.shared.f32 	%f2253, [%r94+24128];
	fma.rn.f32 	%f2254, %f2253, %f2114, %f2087;
	fma.rn.f32 	%f2255, %f2253, %f2116, %f2088;
	ld.shared.f32 	%f2256, [%r94+24132];
	fma.rn.f32 	%f2257, %f2256, %f2119, %f2254;
	fma.rn.f32 	%f2258, %f2256, %f2121, %f2255;
	ld.shared.f32 	%f2259, [%r94+24136];
	fma.rn.f32 	%f2260, %f2259, %f2124, %f2257;
	fma.rn.f32 	%f2261, %f2259, %f2126, %f2258;
	ld.shared.f32 	%f2262, [%r94+24140];
	fma.rn.f32 	%f2263, %f2262, %f2129, %f2260;
	fma.rn.f32 	%f2264, %f2262, %f2131, %f2261;
	ld.shared.f32 	%f2265, [%r94+24576];
	fma.rn.f32 	%f2266, %f2265, %f2114, %f2099;
	fma.rn.f32 	%f2267, %f2265, %f2116, %f2100;
	ld.shared.f32 	%f2268, [%r94+24580];
	fma.rn.f32 	%f2269, %f2268, %f2119, %f2266;
	fma.rn.f32 	%f2270, %f2268, %f2121, %f2267;
	ld.shared.f32 	%f2271, [%r94+24584];
	fma.rn.f32 	%f2272, %f2271, %f2124, %f2269;
	fma.rn.f32 	%f2273, %f2271, %f2126, %f2270;
	ld.shared.f32 	%f2274, [%r94+24588];
	fma.rn.f32 	%f2275, %f2274, %f2129, %f2272;
	fma.rn.f32 	%f2276, %f2274, %f2131, %f2273;
	ld.shared.f32 	%f2277, [%r94+24640];
	fma.rn.f32 	%f2278, %f2277, %f2114, %f2111;
	fma.rn.f32 	%f2279, %f2277, %f2116, %f2112;
	ld.shared.f32 	%f2280, [%r94+24644];
	fma.rn.f32 	%f2281, %f2280, %f2119, %f2278;
	fma.rn.f32 	%f2282, %f2280, %f2121, %f2279;
	ld.shared.f32 	%f2283, [%r94+24648];
	fma.rn.f32 	%f2284, %f2283, %f2124, %f2281;
	fma.rn.f32 	%f2285, %f2283, %f2126, %f2282;
	ld.shared.f32 	%f2286, [%r94+24652];
	fma.rn.f32 	%f2287, %f2286, %f2129, %f2284;
	fma.rn.f32 	%f2288, %f2286, %f2131, %f2285;
	ld.shared.f32 	%f2289, [%r94+21520];
	ld.shared.f32 	%f2290, [%r97+6656];
	fma.rn.f32 	%f2291, %f2289, %f2290, %f2130;
	ld.shared.f32 	%f2292, [%r97+6660];
	fma.rn.f32 	%f2293, %f2289, %f2292, %f2132;
	ld.shared.f32 	%f2294, [%r94+21524];
	ld.shared.f32 	%f2295, [%r97+6784];
	fma.rn.f32 	%f2296, %f2294, %f2295, %f2291;
	ld.shared.f32 	%f2297, [%r97+6788];
	fma.rn.f32 	%f2298, %f2294, %f2297, %f2293;
	ld.shared.f32 	%f2299, [%r94+21528];
	ld.shared.f32 	%f2300, [%r97+6912];
	fma.rn.f32 	%f2301, %f2299, %f2300, %f2296;
	ld.shared.f32 	%f2302, [%r97+6916];
	fma.rn.f32 	%f2303, %f2299, %f2302, %f2298;
	ld.shared.f32 	%f2304, [%r94+21532];
	ld.shared.f32 	%f2305, [%r97+7040];
	fma.rn.f32 	%f2306, %f2304, %f2305, %f2301;
	ld.shared.f32 	%f2307, [%r97+7044];
	fma.rn.f32 	%f2308, %f2304, %f2307, %f2303;
	ld.shared.f32 	%f2309, [%r94+21584];
	fma.rn.f32 	%f2310, %f2309, %f2290, %f2143;
	fma.rn.f32 	%f2311, %f2309, %f2292, %f2144;
	ld.shared.f32 	%f2312, [%r94+21588];
	fma.rn.f32 	%f2313, %f2312, %f2295, %f2310;
	fma.rn.f32 	%f2314, %f2312, %f2297, %f2311;
	ld.shared.f32 	%f2315, [%r94+21592];
	fma.rn.f32 	%f2316, %f2315, %f2300, %f2313;
	fma.rn.f32 	%f2317, %f2315, %f2302, %f2314;
	ld.shared.f32 	%f2318, [%r94+21596];
	fma.rn.f32 	%f2319, %f2318, %f2305, %f2316;
	fma.rn.f32 	%f2320, %f2318, %f2307, %f2317;
	ld.shared.f32 	%f2321, [%r94+22032];
	fma.rn.f32 	%f2322, %f2321, %f2290, %f2155;
	fma.rn.f32 	%f2323, %f2321, %f2292, %f2156;
	ld.shared.f32 	%f2324, [%r94+22036];
	fma.rn.f32 	%f2325, %f2324, %f2295, %f2322;
	fma.rn.f32 	%f2326, %f2324, %f2297, %f2323;
	ld.shared.f32 	%f2327, [%r94+22040];
	fma.rn.f32 	%f2328, %f2327, %f2300, %f2325;
	fma.rn.f32 	%f2329, %f2327, %f2302, %f2326;
	ld.shared.f32 	%f2330, [%r94+22044];
	fma.rn.f32 	%f2331, %f2330, %f2305, %f2328;
	fma.rn.f32 	%f2332, %f2330, %f2307, %f2329;
	ld.shared.f32 	%f2333, [%r94+22096];
	fma.rn.f32 	%f2334, %f2333, %f2290, %f2167;
	fma.rn.f32 	%f2335, %f2333, %f2292, %f2168;
	ld.shared.f32 	%f2336, [%r94+22100];
	fma.rn.f32 	%f2337, %f2336, %f2295, %f2334;
	fma.rn.f32 	%f2338, %f2336, %f2297, %f2335;
	ld.shared.f32 	%f2339, [%r94+22104];
	fma.rn.f32 	%f2340, %f2339, %f2300, %f2337;
	fma.rn.f32 	%f2341, %f2339, %f2302, %f2338;
	ld.shared.f32 	%f2342, [%r94+22108];
	fma.rn.f32 	%f2343, %f2342, %f2305, %f2340;
	fma.rn.f32 	%f2344, %f2342, %f2307, %f2341;
	ld.shared.f32 	%f2345, [%r94+22544];
	fma.rn.f32 	%f2346, %f2345, %f2290, %f2179;
	fma.rn.f32 	%f2347, %f2345, %f2292, %f2180;
	ld.shared.f32 	%f2348, [%r94+22548];
	fma.rn.f32 	%f2349, %f2348, %f2295, %f2346;
	fma.rn.f32 	%f2350, %f2348, %f2297, %f2347;
	ld.shared.f32 	%f2351, [%r94+22552];
	fma.rn.f32 	%f2352, %f2351, %f2300, %f2349;
	fma.rn.f32 	%f2353, %f2351, %f2302, %f2350;
	ld.shared.f32 	%f2354, [%r94+22556];
	fma.rn.f32 	%f2355, %f2354, %f2305, %f2352;
	fma.rn.f32 	%f2356, %f2354, %f2307, %f2353;
	ld.shared.f32 	%f2357, [%r94+22608];
	fma.rn.f32 	%f2358, %f2357, %f2290, %f2191;
	fma.rn.f32 	%f2359, %f2357, %f2292, %f2192;
	ld.shared.f32 	%f2360, [%r94+22612];
	fma.rn.f32 	%f2361, %f2360, %f2295, %f2358;
	fma.rn.f32 	%f2362, %f2360, %f2297, %f2359;
	ld.shared.f32 	%f2363, [%r94+22616];
	fma.rn.f32 	%f2364, %f2363, %f2300, %f2361;
	fma.rn.f32 	%f2365, %f2363, %f2302, %f2362;
	ld.shared.f32 	%f2366, [%r94+22620];
	fma.rn.f32 	%f2367, %f2366, %f2305, %f2364;
	fma.rn.f32 	%f2368, %f2366, %f2307, %f2365;
	ld.shared.f32 	%f2369, [%r94+23056];
	fma.rn.f32 	%f2370, %f2369, %f2290, %f2203;
	fma.rn.f32 	%f2371, %f2369, %f2292, %f2204;
	ld.shared.f32 	%f2372, [%r94+23060];
	fma.rn.f32 	%f2373, %f2372, %f2295, %f2370;
	fma.rn.f32 	%f2374, %f2372, %f2297, %f2371;
	ld.shared.f32 	%f2375, [%r94+23064];
	fma.rn.f32 	%f2376, %f2375, %f2300, %f2373;
	fma.rn.f32 	%f2377, %f2375, %f2302, %f2374;
	ld.shared.f32 	%f2378, [%r94+23068];
	fma.rn.f32 	%f2379, %f2378, %f2305, %f2376;
	fma.rn.f32 	%f2380, %f2378, %f2307, %f2377;
	ld.shared.f32 	%f2381, [%r94+23120];
	fma.rn.f32 	%f2382, %f2381, %f2290, %f2215;
	fma.rn.f32 	%f2383, %f2381, %f2292, %f2216;
	ld.shared.f32 	%f2384, [%r94+23124];
	fma.rn.f32 	%f2385, %f2384, %f2295, %f2382;
	fma.rn.f32 	%f2386, %f2384, %f2297, %f2383;
	ld.shared.f32 	%f2387, [%r94+23128];
	fma.rn.f32 	%f2388, %f2387, %f2300, %f2385;
	fma.rn.f32 	%f2389, %f2387, %f2302, %f2386;
	ld.shared.f32 	%f2390, [%r94+23132];
	fma.rn.f32 	%f2391, %f2390, %f2305, %f2388;
	fma.rn.f32 	%f2392, %f2390, %f2307, %f2389;
	ld.shared.f32 	%f2393, [%r94+23568];
	fma.rn.f32 	%f2394, %f2393, %f2290, %f2227;
	fma.rn.f32 	%f2395, %f2393, %f2292, %f2228;
	ld.shared.f32 	%f2396, [%r94+23572];
	fma.rn.f32 	%f2397, %f2396, %f2295, %f2394;
	fma.rn.f32 	%f2398, %f2396, %f2297, %f2395;
	ld.shared.f32 	%f2399, [%r94+23576];
	fma.rn.f32 	%f2400, %f2399, %f2300, %f2397;
	fma.rn.f32 	%f2401, %f2399, %f2302, %f2398;
	ld.shared.f32 	%f2402, [%r94+23580];
	fma.rn.f32 	%f2403, %f2402, %f2305, %f2400;
	fma.rn.f32 	%f2404, %f2402, %f2307, %f2401;
	ld.shared.f32 	%f2405, [%r94+23632];
	fma.rn.f32 	%f2406, %f2405, %f2290, %f2239;
	fma.rn.f32 	%f2407, %f2405, %f2292, %f2240;
	ld.shared.f32 	%f2408, [%r94+23636];
	fma.rn.f32 	%f2409, %f2408, %f2295, %f2406;
	fma.rn.f32 	%f2410, %f2408, %f2297, %f2407;
	ld.shared.f32 	%f2411, [%r94+23640];
	fma.rn.f32 	%f2412, %f2411, %f2300, %f2409;
	fma.rn.f32 	%f2413, %f2411, %f2302, %f2410;
	ld.shared.f32 	%f2414, [%r94+23644];
	fma.rn.f32 	%f2415, %f2414, %f2305, %f2412;
	fma.rn.f32 	%f2416, %f2414, %f2307, %f2413;
	ld.shared.f32 	%f2417, [%r94+24080];
	fma.rn.f32 	%f2418, %f2417, %f2290, %f2251;
	fma.rn.f32 	%f2419, %f2417, %f2292, %f2252;
	ld.shared.f32 	%f2420, [%r94+24084];
	fma.rn.f32 	%f2421, %f2420, %f2295, %f2418;
	fma.rn.f32 	%f2422, %f2420, %f2297, %f2419;
	ld.shared.f32 	%f2423, [%r94+24088];
	fma.rn.f32 	%f2424, %f2423, %f2300, %f2421;
	fma.rn.f32 	%f2425, %f2423, %f2302, %f2422;
	ld.shared.f32 	%f2426, [%r94+24092];
	fma.rn.f32 	%f2427, %f2426, %f2305, %f2424;
	fma.rn.f32 	%f2428, %f2426, %f2307, %f2425;
	ld.shared.f32 	%f2429, [%r94+24144];
	fma.rn.f32 	%f2430, %f2429, %f2290, %f2263;
	fma.rn.f32 	%f2431, %f2429, %f2292, %f2264;
	ld.shared.f32 	%f2432, [%r94+24148];
	fma.rn.f32 	%f2433, %f2432, %f2295, %f2430;
	fma.rn.f32 	%f2434, %f2432, %f2297, %f2431;
	ld.shared.f32 	%f2435, [%r94+24152];
	fma.rn.f32 	%f2436, %f2435, %f2300, %f2433;
	fma.rn.f32 	%f2437, %f2435, %f2302, %f2434;
	ld.shared.f32 	%f2438, [%r94+24156];
	fma.rn.f32 	%f2439, %f2438, %f2305, %f2436;
	fma.rn.f32 	%f2440, %f2438, %f2307, %f2437;
	ld.shared.f32 	%f2441, [%r94+24592];
	fma.rn.f32 	%f2442, %f2441, %f2290, %f2275;
	fma.rn.f32 	%f2443, %f2441, %f2292, %f2276;
	ld.shared.f32 	%f2444, [%r94+24596];
	fma.rn.f32 	%f2445, %f2444, %f2295, %f2442;
	fma.rn.f32 	%f2446, %f2444, %f2297, %f2443;
	ld.shared.f32 	%f2447, [%r94+24600];
	fma.rn.f32 	%f2448, %f2447, %f2300, %f2445;
	fma.rn.f32 	%f2449, %f2447, %f2302, %f2446;
	ld.shared.f32 	%f2450, [%r94+24604];
	fma.rn.f32 	%f2451, %f2450, %f2305, %f2448;
	fma.rn.f32 	%f2452, %f2450, %f2307, %f2449;
	ld.shared.f32 	%f2453, [%r94+24656];
	fma.rn.f32 	%f2454, %f2453, %f2290, %f2287;
	fma.rn.f32 	%f2455, %f2453, %f2292, %f2288;
	ld.shared.f32 	%f2456, [%r94+24660];
	fma.rn.f32 	%f2457, %f2456, %f2295, %f2454;
	fma.rn.f32 	%f2458, %f2456, %f2297, %f2455;
	ld.shared.f32 	%f2459, [%r94+24664];
	fma.rn.f32 	%f2460, %f2459, %f2300, %f2457;
	fma.rn.f32 	%f2461, %f2459, %f2302, %f2458;
	ld.shared.f32 	%f2462, [%r94+24668];
	fma.rn.f32 	%f2463, %f2462, %f2305, %f2460;
	fma.rn.f32 	%f2464, %f2462, %f2307, %f2461;
	ld.shared.f32 	%f2465, [%r94+21536];
	ld.shared.f32 	%f2466, [%r97+7168];
	fma.rn.f32 	%f2467, %f2465, %f2466, %f2306;
	ld.shared.f32 	%f2468, [%r97+7172];
	fma.rn.f32 	%f2469, %f2465, %f2468, %f2308;
	ld.shared.f32 	%f2470, [%r94+21540];
	ld.shared.f32 	%f2471, [%r97+7296];
	fma.rn.f32 	%f2472, %f2470, %f2471, %f2467;
	ld.shared.f32 	%f2473, [%r97+7300];
	fma.rn.f32 	%f2474, %f2470, %f2473, %f2469;
	ld.shared.f32 	%f2475, [%r94+21544];
	ld.shared.f32 	%f2476, [%r97+7424];
	fma.rn.f32 	%f2477, %f2475, %f2476, %f2472;
	ld.shared.f32 	%f2478, [%r97+7428];
	fma.rn.f32 	%f2479, %f2475, %f2478, %f2474;
	ld.shared.f32 	%f2480, [%r94+21548];
	ld.shared.f32 	%f2481, [%r97+7552];
	fma.rn.f32 	%f2482, %f2480, %f2481, %f2477;
	ld.shared.f32 	%f2483, [%r97+7556];
	fma.rn.f32 	%f2484, %f2480, %f2483, %f2479;
	ld.shared.f32 	%f2485, [%r94+21600];
	fma.rn.f32 	%f2486, %f2485, %f2466, %f2319;
	fma.rn.f32 	%f2487, %f2485, %f2468, %f2320;
	ld.shared.f32 	%f2488, [%r94+21604];
	fma.rn.f32 	%f2489, %f2488, %f2471, %f2486;
	fma.rn.f32 	%f2490, %f2488, %f2473, %f2487;
	ld.shared.f32 	%f2491, [%r94+21608];
	fma.rn.f32 	%f2492, %f2491, %f2476, %f2489;
	fma.rn.f32 	%f2493, %f2491, %f2478, %f2490;
	ld.shared.f32 	%f2494, [%r94+21612];
	fma.rn.f32 	%f2495, %f2494, %f2481, %f2492;
	fma.rn.f32 	%f2496, %f2494, %f2483, %f2493;
	ld.shared.f32 	%f2497, [%r94+22048];
	fma.rn.f32 	%f2498, %f2497, %f2466, %f2331;
	fma.rn.f32 	%f2499, %f2497, %f2468, %f2332;
	ld.shared.f32 	%f2500, [%r94+22052];
	fma.rn.f32 	%f2501, %f2500, %f2471, %f2498;
	fma.rn.f32 	%f2502, %f2500, %f2473, %f2499;
	ld.shared.f32 	%f2503, [%r94+22056];
	fma.rn.f32 	%f2504, %f2503, %f2476, %f2501;
	fma.rn.f32 	%f2505, %f2503, %f2478, %f2502;
	ld.shared.f32 	%f2506, [%r94+22060];
	fma.rn.f32 	%f2507, %f2506, %f2481, %f2504;
	fma.rn.f32 	%f2508, %f2506, %f2483, %f2505;
	ld.shared.f32 	%f2509, [%r94+22112];
	fma.rn.f32 	%f2510, %f2509, %f2466, %f2343;
	fma.rn.f32 	%f2511, %f2509, %f2468, %f2344;
	ld.shared.f32 	%f2512, [%r94+22116];
	fma.rn.f32 	%f2513, %f2512, %f2471, %f2510;
	fma.rn.f32 	%f2514, %f2512, %f2473, %f2511;
	ld.shared.f32 	%f2515, [%r94+22120];
	fma.rn.f32 	%f2516, %f2515, %f2476, %f2513;
	fma.rn.f32 	%f2517, %f2515, %f2478, %f2514;
	ld.shared.f32 	%f2518, [%r94+22124];
	fma.rn.f32 	%f2519, %f2518, %f2481, %f2516;
	fma.rn.f32 	%f2520, %f2518, %f2483, %f2517;
	ld.shared.f32 	%f2521, [%r94+22560];
	fma.rn.f32 	%f2522, %f2521, %f2466, %f2355;
	fma.rn.f32 	%f2523, %f2521, %f2468, %f2356;
	ld.shared.f32 	%f2524, [%r94+22564];
	fma.rn.f32 	%f2525, %f2524, %f2471, %f2522;
	fma.rn.f32 	%f2526, %f2524, %f2473, %f2523;
	ld.shared.f32 	%f2527, [%r94+22568];
	fma.rn.f32 	%f2528, %f2527, %f2476, %f2525;
	fma.rn.f32 	%f2529, %f2527, %f2478, %f2526;
	ld.shared.f32 	%f2530, [%r94+22572];
	fma.rn.f32 	%f2531, %f2530, %f2481, %f2528;
	fma.rn.f32 	%f2532, %f2530, %f2483, %f2529;
	ld.shared.f32 	%f2533, [%r94+22624];
	fma.rn.f32 	%f2534, %f2533, %f2466, %f2367;
	fma.rn.f32 	%f2535, %f2533, %f2468, %f2368;
	ld.shared.f32 	%f2536, [%r94+22628];
	fma.rn.f32 	%f2537, %f2536, %f2471, %f2534;
	fma.rn.f32 	%f2538, %f2536, %f2473, %f2535;
	ld.shared.f32 	%f2539, [%r94+22632];
	fma.rn.f32 	%f2540, %f2539, %f2476, %f2537;
	fma.rn.f32 	%f2541, %f2539, %f2478, %f2538;
	ld.shared.f32 	%f2542, [%r94+22636];
	fma.rn.f32 	%f2543, %f2542, %f2481, %f2540;
	fma.rn.f32 	%f2544, %f2542, %f2483, %f2541;
	ld.shared.f32 	%f2545, [%r94+23072];
	fma.rn.f32 	%f2546, %f2545, %f2466, %f2379;
	fma.rn.f32 	%f2547, %f2545, %f2468, %f2380;
	ld.shared.f32 	%f2548, [%r94+23076];
	fma.rn.f32 	%f2549, %f2548, %f2471, %f2546;
	fma.rn.f32 	%f2550, %f2548, %f2473, %f2547;
	ld.shared.f32 	%f2551, [%r94+23080];
	fma.rn.f32 	%f2552, %f2551, %f2476, %f2549;
	fma.rn.f32 	%f2553, %f2551, %f2478, %f2550;
	ld.shared.f32 	%f2554, [%r94+23084];
	fma.rn.f32 	%f2555, %f2554, %f2481, %f2552;
	fma.rn.f32 	%f2556, %f2554, %f2483, %f2553;
	ld.shared.f32 	%f2557, [%r94+23136];
	fma.rn.f32 	%f2558, %f2557, %f2466, %f2391;
	fma.rn.f32 	%f2559, %f2557, %f2468, %f2392;
	ld.shared.f32 	%f2560, [%r94+23140];
	fma.rn.f32 	%f2561, %f2560, %f2471, %f2558;
	fma.rn.f32 	%f2562, %f2560, %f2473, %f2559;
	ld.shared.f32 	%f2563, [%r94+23144];
	fma.rn.f32 	%f2564, %f2563, %f2476, %f2561;
	fma.rn.f32 	%f2565, %f2563, %f2478, %f2562;
	ld.shared.f32 	%f2566, [%r94+23148];
	fma.rn.f32 	%f2567, %f2566, %f2481, %f2564;
	fma.rn.f32 	%f2568, %f2566, %f2483, %f2565;
	ld.shared.f32 	%f2569, [%r94+23584];
	fma.rn.f32 	%f2570, %f2569, %f2466, %f2403;
	fma.rn.f32 	%f2571, %f2569, %f2468, %f2404;
	ld.shared.f32 	%f2572, [%r94+23588];
	fma.rn.f32 	%f2573, %f2572, %f2471, %f2570;
	fma.rn.f32 	%f2574, %f2572, %f2473, %f2571;
	ld.shared.f32 	%f2575, [%r94+23592];
	fma.rn.f32 	%f2576, %f2575, %f2476, %f2573;
	fma.rn.f32 	%f2577, %f2575, %f2478, %f2574;
	ld.shared.f32 	%f2578, [%r94+23596];
	fma.rn.f32 	%f2579, %f2578, %f2481, %f2576;
	fma.rn.f32 	%f2580, %f2578, %f2483, %f2577;
	ld.shared.f32 	%f2581, [%r94+23648];
	fma.rn.f32 	%f2582, %f2581, %f2466, %f2415;
	fma.rn.f32 	%f2583, %f2581, %f2468, %f2416;
	ld.shared.f32 	%f2584, [%r94+23652];
	fma.rn.f32 	%f2585, %f2584, %f2471, %f2582;
	fma.rn.f32 	%f2586, %f2584, %f2473, %f2583;
	ld.shared.f32 	%f2587, [%r94+23656];
	fma.rn.f32 	%f2588, %f2587, %f2476, %f2585;
	fma.rn.f32 	%f2589, %f2587, %f2478, %f2586;
	ld.shared.f32 	%f2590, [%r94+23660];
	fma.rn.f32 	%f2591, %f2590, %f2481, %f2588;
	fma.rn.f32 	%f2592, %f2590, %f2483, %f2589;
	ld.shared.f32 	%f2593, [%r94+24096];
	fma.rn.f32 	%f2594, %f2593, %f2466, %f2427;
	fma.rn.f32 	%f2595, %f2593, %f2468, %f2428;
	ld.shared.f32 	%f2596, [%r94+24100];
	fma.rn.f32 	%f2597, %f2596, %f2471, %f2594;
	fma.rn.f32 	%f2598, %f2596, %f2473, %f2595;
	ld.shared.f32 	%f2599, [%r94+24104];
	fma.rn.f32 	%f2600, %f2599, %f2476, %f2597;
	fma.rn.f32 	%f2601, %f2599, %f2478, %f2598;
	ld.shared.f32 	%f2602, [%r94+24108];
	fma.rn.f32 	%f2603, %f2602, %f2481, %f2600;
	fma.rn.f32 	%f2604, %f2602, %f2483, %f2601;
	ld.shared.f32 	%f2605, [%r94+24160];
	fma.rn.f32 	%f2606, %f2605, %f2466, %f2439;
	fma.rn.f32 	%f2607, %f2605, %f2468, %f2440;
	ld.shared.f32 	%f2608, [%r94+24164];
	fma.rn.f32 	%f2609, %f2608, %f2471, %f2606;
	fma.rn.f32 	%f2610, %f2608, %f2473, %f2607;
	ld.shared.f32 	%f2611, [%r94+24168];
	fma.rn.f32 	%f2612, %f2611, %f2476, %f2609;
	fma.rn.f32 	%f2613, %f2611, %f2478, %f2610;
	ld.shared.f32 	%f2614, [%r94+24172];
	fma.rn.f32 	%f2615, %f2614, %f2481, %f2612;
	fma.rn.f32 	%f2616, %f2614, %f2483, %f2613;
	ld.shared.f32 	%f2617, [%r94+24608];
	fma.rn.f32 	%f2618, %f2617, %f2466, %f2451;
	fma.rn.f32 	%f2619, %f2617, %f2468, %f2452;
	ld.shared.f32 	%f2620, [%r94+24612];
	fma.rn.f32 	%f2621, %f2620, %f2471, %f2618;
	fma.rn.f32 	%f2622, %f2620, %f2473, %f2619;
	ld.shared.f32 	%f2623, [%r94+24616];
	fma.rn.f32 	%f2624, %f2623, %f2476, %f2621;
	fma.rn.f32 	%f2625, %f2623, %f2478, %f2622;
	ld.shared.f32 	%f2626, [%r94+24620];
	fma.rn.f32 	%f2627, %f2626, %f2481, %f2624;
	fma.rn.f32 	%f2628, %f2626, %f2483, %f2625;
	ld.shared.f32 	%f2629, [%r94+24672];
	fma.rn.f32 	%f2630, %f2629, %f2466, %f2463;
	fma.rn.f32 	%f2631, %f2629, %f2468, %f2464;
	ld.shared.f32 	%f2632, [%r94+24676];
	fma.rn.f32 	%f2633, %f2632, %f2471, %f2630;
	fma.rn.f32 	%f2634, %f2632, %f2473, %f2631;
	ld.shared.f32 	%f2635, [%r94+24680];
	fma.rn.f32 	%f2636, %f2635, %f2476, %f2633;
	fma.rn.f32 	%f2637, %f2635, %f2478, %f2634;
	ld.shared.f32 	%f2638, [%r94+24684];
	fma.rn.f32 	%f2639, %f2638, %f2481, %f2636;
	fma.rn.f32 	%f2640, %f2638, %f2483, %f2637;
	ld.shared.f32 	%f2641, [%r94+21552];
	ld.shared.f32 	%f2642, [%r97+7680];
	fma.rn.f32 	%f2643, %f2641, %f2642, %f2482;
	ld.shared.f32 	%f2644, [%r97+7684];
	fma.rn.f32 	%f2645, %f2641, %f2644, %f2484;
	ld.shared.f32 	%f2646, [%r94+21556];
	ld.shared.f32 	%f2647, [%r97+7808];
	fma.rn.f32 	%f2648, %f2646, %f2647, %f2643;
	ld.shared.f32 	%f2649, [%r97+7812];
	fma.rn.f32 	%f2650, %f2646, %f2649, %f2645;
	ld.shared.f32 	%f2651, [%r94+21560];
	ld.shared.f32 	%f2652, [%r97+7936];
	fma.rn.f32 	%f2653, %f2651, %f2652, %f2648;
	ld.shared.f32 	%f2654, [%r97+7940];
	fma.rn.f32 	%f2655, %f2651, %f2654, %f2650;
	ld.shared.f32 	%f2656, [%r94+21564];
	ld.shared.f32 	%f2657, [%r97+8064];
	fma.rn.f32 	%f2658, %f2656, %f2657, %f2653;
	ld.shared.f32 	%f2659, [%r97+8068];
	fma.rn.f32 	%f2660, %f2656, %f2659, %f2655;
	ld.shared.f32 	%f2661, [%r94+21616];
	fma.rn.f32 	%f2662, %f2661, %f2642, %f2495;
	fma.rn.f32 	%f2663, %f2661, %f2644, %f2496;
	ld.shared.f32 	%f2664, [%r94+21620];
	fma.rn.f32 	%f2665, %f2664, %f2647, %f2662;
	fma.rn.f32 	%f2666, %f2664, %f2649, %f2663;
	ld.shared.f32 	%f2667, [%r94+21624];
	fma.rn.f32 	%f2668, %f2667, %f2652, %f2665;
	fma.rn.f32 	%f2669, %f2667, %f2654, %f2666;
	ld.shared.f32 	%f2670, [%r94+21628];
	fma.rn.f32 	%f2671, %f2670, %f2657, %f2668;
	fma.rn.f32 	%f2672, %f2670, %f2659, %f2669;
	ld.shared.f32 	%f2673, [%r94+22064];
	fma.rn.f32 	%f2674, %f2673, %f2642, %f2507;
	fma.rn.f32 	%f2675, %f2673, %f2644, %f2508;
	ld.shared.f32 	%f2676, [%r94+22068];
	fma.rn.f32 	%f2677, %f2676, %f2647, %f2674;
	fma.rn.f32 	%f2678, %f2676, %f2649, %f2675;
	ld.shared.f32 	%f2679, [%r94+22072];
	fma.rn.f32 	%f2680, %f2679, %f2652, %f2677;
	fma.rn.f32 	%f2681, %f2679, %f2654, %f2678;
	ld.shared.f32 	%f2682, [%r94+22076];
	fma.rn.f32 	%f2683, %f2682, %f2657, %f2680;
	fma.rn.f32 	%f2684, %f2682, %f2659, %f2681;
	ld.shared.f32 	%f2685, [%r94+22128];
	fma.rn.f32 	%f2686, %f2685, %f2642, %f2519;
	fma.rn.f32 	%f2687, %f2685, %f2644, %f2520;
	ld.shared.f32 	%f2688, [%r94+22132];
	fma.rn.f32 	%f2689, %f2688, %f2647, %f2686;
	fma.rn.f32 	%f2690, %f2688, %f2649, %f2687;
	ld.shared.f32 	%f2691, [%r94+22136];
	fma.rn.f32 	%f2692, %f2691, %f2652, %f2689;
	fma.rn.f32 	%f2693, %f2691, %f2654, %f2690;
	ld.shared.f32 	%f2694, [%r94+22140];
	fma.rn.f32 	%f2695, %f2694, %f2657, %f2692;
	fma.rn.f32 	%f2696, %f2694, %f2659, %f2693;
	ld.shared.f32 	%f2697, [%r94+22576];
	fma.rn.f32 	%f2698, %f2697, %f2642, %f2531;
	fma.rn.f32 	%f2699, %f2697, %f2644, %f2532;
	ld.shared.f32 	%f2700, [%r94+22580];
	fma.rn.f32 	%f2701, %f2700, %f2647, %f2698;
	fma.rn.f32 	%f2702, %f2700, %f2649, %f2699;
	ld.shared.f32 	%f2703, [%r94+22584];
	fma.rn.f32 	%f2704, %f2703, %f2652, %f2701;
	fma.rn.f32 	%f2705, %f2703, %f2654, %f2702;
	ld.shared.f32 	%f2706, [%r94+22588];
	fma.rn.f32 	%f2707, %f2706, %f2657, %f2704;
	fma.rn.f32 	%f2708, %f2706, %f2659, %f2705;
	ld.shared.f32 	%f2709, [%r94+22640];
	fma.rn.f32 	%f2710, %f2709, %f2642, %f2543;
	fma.rn.f32 	%f2711, %f2709, %f2644, %f2544;
	ld.shared.f32 	%f2712, [%r94+22644];
	fma.rn.f32 	%f2713, %f2712, %f2647, %f2710;
	fma.rn.f32 	%f2714, %f2712, %f2649, %f2711;
	ld.shared.f32 	%f2715, [%r94+22648];
	fma.rn.f32 	%f2716, %f2715, %f2652, %f2713;
	fma.rn.f32 	%f2717, %f2715, %f2654, %f2714;
	ld.shared.f32 	%f2718, [%r94+22652];
	fma.rn.f32 	%f2719, %f2718, %f2657, %f2716;
	fma.rn.f32 	%f2720, %f2718, %f2659, %f2717;
	ld.shared.f32 	%f2721, [%r94+23088];
	fma.rn.f32 	%f2722, %f2721, %f2642, %f2555;
	fma.rn.f32 	%f2723, %f2721, %f2644, %f2556;
	ld.shared.f32 	%f2724, [%r94+23092];
	fma.rn.f32 	%f2725, %f2724, %f2647, %f2722;
	fma.rn.f32 	%f2726, %f2724, %f2649, %f2723;
	ld.shared.f32 	%f2727, [%r94+23096];
	fma.rn.f32 	%f2728, %f2727, %f2652, %f2725;
	fma.rn.f32 	%f2729, %f2727, %f2654, %f2726;
	ld.shared.f32 	%f2730, [%r94+23100];
	fma.rn.f32 	%f2731, %f2730, %f2657, %f2728;
	fma.rn.f32 	%f2732, %f2730, %f2659, %f2729;
	ld.shared.f32 	%f2733, [%r94+23152];
	fma.rn.f32 	%f2734, %f2733, %f2642, %f2567;
	fma.rn.f32 	%f2735, %f2733, %f2644, %f2568;
	ld.shared.f32 	%f2736, [%r94+23156];
	fma.rn.f32 	%f2737, %f2736, %f2647, %f2734;
	fma.rn.f32 	%f2738, %f2736, %f2649, %f2735;
	ld.shared.f32 	%f2739, [%r94+23160];
	fma.rn.f32 	%f2740, %f2739, %f2652, %f2737;
	fma.rn.f32 	%f2741, %f2739, %f2654, %f2738;
	ld.shared.f32 	%f2742, [%r94+23164];
	fma.rn.f32 	%f2743, %f2742, %f2657, %f2740;
	fma.rn.f32 	%f2744, %f2742, %f2659, %f2741;
	ld.shared.f32 	%f2745, [%r94+23600];
	fma.rn.f32 	%f2746, %f2745, %f2642, %f2579;
	fma.rn.f32 	%f2747, %f2745, %f2644, %f2580;
	ld.shared.f32 	%f2748, [%r94+23604];
	fma.rn.f32 	%f2749, %f2748, %f2647, %f2746;
	fma.rn.f32 	%f2750, %f2748, %f2649, %f2747;
	ld.shared.f32 	%f2751, [%r94+23608];
	fma.rn.f32 	%f2752, %f2751, %f2652, %f2749;
	fma.rn.f32 	%f2753, %f2751, %f2654, %f2750;
	ld.shared.f32 	%f2754, [%r94+23612];
	fma.rn.f32 	%f2755, %f2754, %f2657, %f2752;
	fma.rn.f32 	%f2756, %f2754, %f2659, %f2753;
	ld.shared.f32 	%f2757, [%r94+23664];
	fma.rn.f32 	%f2758, %f2757, %f2642, %f2591;
	fma.rn.f32 	%f2759, %f2757, %f2644, %f2592;
	ld.shared.f32 	%f2760, [%r94+23668];
	fma.rn.f32 	%f2761, %f2760, %f2647, %f2758;
	fma.rn.f32 	%f2762, %f2760, %f2649, %f2759;
	ld.shared.f32 	%f2763, [%r94+23672];
	fma.rn.f32 	%f2764, %f2763, %f2652, %f2761;
	fma.rn.f32 	%f2765, %f2763, %f2654, %f2762;
	ld.shared.f32 	%f2766, [%r94+23676];
	fma.rn.f32 	%f2767, %f2766, %f2657, %f2764;
	fma.rn.f32 	%f2768, %f2766, %f2659, %f2765;
	ld.shared.f32 	%f2769, [%r94+24112];
	fma.rn.f32 	%f2770, %f2769, %f2642, %f2603;
	fma.rn.f32 	%f2771, %f2769, %f2644, %f2604;
	ld.shared.f32 	%f2772, [%r94+24116];
	fma.rn.f32 	%f2773, %f2772, %f2647, %f2770;
	fma.rn.f32 	%f2774, %f2772, %f2649, %f2771;
	ld.shared.f32 	%f2775, [%r94+24120];
	fma.rn.f32 	%f2776, %f2775, %f2652, %f2773;
	fma.rn.f32 	%f2777, %f2775, %f2654, %f2774;
	ld.shared.f32 	%f2778, [%r94+24124];
	fma.rn.f32 	%f2779, %f2778, %f2657, %f2776;
	fma.rn.f32 	%f2780, %f2778, %f2659, %f2777;
	ld.shared.f32 	%f2781, [%r94+24176];
	fma.rn.f32 	%f2782, %f2781, %f2642, %f2615;
	fma.rn.f32 	%f2783, %f2781, %f2644, %f2616;
	ld.shared.f32 	%f2784, [%r94+24180];
	fma.rn.f32 	%f2785, %f2784, %f2647, %f2782;
	fma.rn.f32 	%f2786, %f2784, %f2649, %f2783;
	ld.shared.f32 	%f2787, [%r94+24184];
	fma.rn.f32 	%f2788, %f2787, %f2652, %f2785;
	fma.rn.f32 	%f2789, %f2787, %f2654, %f2786;
	ld.shared.f32 	%f2790, [%r94+24188];
	fma.rn.f32 	%f2791, %f2790, %f2657, %f2788;
	fma.rn.f32 	%f2792, %f2790, %f2659, %f2789;
	ld.shared.f32 	%f2793, [%r94+24624];
	fma.rn.f32 	%f2794, %f2793, %f2642, %f2627;
	fma.rn.f32 	%f2795, %f2793, %f2644, %f2628;
	ld.shared.f32 	%f2796, [%r94+24628];
	fma.rn.f32 	%f2797, %f2796, %f2647, %f2794;
	fma.rn.f32 	%f2798, %f2796, %f2649, %f2795;
	ld.shared.f32 	%f2799, [%r94+24632];
	fma.rn.f32 	%f2800, %f2799, %f2652, %f2797;
	fma.rn.f32 	%f2801, %f2799, %f2654, %f2798;
	ld.shared.f32 	%f2802, [%r94+24636];
	fma.rn.f32 	%f2803, %f2802, %f2657, %f2800;
	fma.rn.f32 	%f2804, %f2802, %f2659, %f2801;
	ld.shared.f32 	%f2805, [%r94+24688];
	fma.rn.f32 	%f2806, %f2805, %f2642, %f2639;
	fma.rn.f32 	%f2807, %f2805, %f2644, %f2640;
	ld.shared.f32 	%f2808, [%r94+24692];
	fma.rn.f32 	%f2809, %f2808, %f2647, %f2806;
	fma.rn.f32 	%f2810, %f2808, %f2649, %f2807;
	ld.shared.f32 	%f2811, [%r94+24696];
	fma.rn.f32 	%f2812, %f2811, %f2652, %f2809;
	fma.rn.f32 	%f2813, %f2811, %f2654, %f2810;
	ld.shared.f32 	%f2814, [%r94+24700];
	fma.rn.f32 	%f2815, %f2814, %f2657, %f2812;
	fma.rn.f32 	%f2816, %f2814, %f2659, %f2813;
	mad.lo.s32 	%r98, %r69, 21504, %r73;
	or.b32  	%r99, %r98, %r88;
	or.b32  	%r100, %r99, %r95;
	add.s32 	%r101, %r100, %r77;
	or.b32  	%r102, %r101, %r92;
	mul.wide.u32 	%rd77, %r102, 4;
	add.s64 	%rd78, %rd68, %rd77;
	st.global.f32 	[%rd78], %f2658;
	st.global.f32 	[%rd78+4], %f2660;
	st.global.f32 	[%rd78+256], %f2671;
	st.global.f32 	[%rd78+260], %f2672;
	st.global.f32 	[%rd78+14336], %f2683;
	st.global.f32 	[%rd78+14340], %f2684;
	st.global.f32 	[%rd78+14592], %f2695;
	st.global.f32 	[%rd78+14596], %f2696;
	st.global.f32 	[%rd78+28672], %f2707;
	st.global.f32 	[%rd78+28676], %f2708;
	st.global.f32 	[%rd78+28928], %f2719;
	st.global.f32 	[%rd78+28932], %f2720;
	st.global.f32 	[%rd78+43008], %f2731;
	st.global.f32 	[%rd78+43012], %f2732;
	st.global.f32 	[%rd78+43264], %f2743;
	st.global.f32 	[%rd78+43268], %f2744;
	st.global.f32 	[%rd78+57344], %f2755;
	st.global.f32 	[%rd78+57348], %f2756;
	st.global.f32 	[%rd78+57600], %f2767;
	st.global.f32 	[%rd78+57604], %f2768;
	st.global.f32 	[%rd78+71680], %f2779;
	st.global.f32 	[%rd78+71684], %f2780;
	st.global.f32 	[%rd78+71936], %f2791;
	st.global.f32 	[%rd78+71940], %f2792;
	st.global.f32 	[%rd78+86016], %f2803;
	st.global.f32 	[%rd78+86020], %f2804;
	st.global.f32 	[%rd78+86272], %f2815;
	st.global.f32 	[%rd78+86276], %f2816;
	ret;

}


// ===== COMPILED SASS (sm_100) =====

	.target	sm_100

	.elftype	@"ET_EXEC"


//--------------------- .note.nv.tkinfo           --------------------------
	.section	.note.nv.tkinfo,"",@"SHT_NOTE"
	.sectionflags	@"SHF_NOTE_NV_TKINFO"
	.tkinfo
        /*0018*/ 	.word	0x00000002
        /*0030*/ 	.string	""
        /*0030*/ 	.string	"ptxas"
        /*0030*/ 	.string	"Cuda compilation tools, release 13.0, V13.0.88"
        /*0030*/ 	.string	"Build cuda_13.0.r13.0/compiler.36424714_0"
        /*0030*/ 	.string	"-arch sm_100 -m 64 "



//--------------------- .note.nv.cuinfo           --------------------------
	.section	.note.nv.cuinfo,"",@"SHT_NOTE"
	.sectionflags	@"SHF_NOTE_NV_CUINFO"
        /*0018*/ 	.short	0x0002
        /*001a*/ 	.short	0x0064
        /*001c*/ 	.short	0x0082
	.zero		2


//--------------------- .nv.info                  --------------------------
	.section	.nv.info,"",@"SHT_CUDA_INFO"
	.align	4


	//----- nvinfo : EIATTR_REGCOUNT
	.align		4
        /*0000*/ 	.byte	0x04, 0x2f
        /*0002*/ 	.short	(.L_1 - .L_0)
	.align		4
.L_0:
        /*0004*/ 	.word	index@(main_kernel0)
        /*0008*/ 	.word	0x00000050


	//----- nvinfo : EIATTR_FRAME_SIZE
	.align		4
.L_1:
        /*000c*/ 	.byte	0x04, 0x11
        /*000e*/ 	.short	(.L_3 - .L_2)
	.align		4
.L_2:
        /*0010*/ 	.word	index@(main_kernel0)
        /*0014*/ 	.word	0x00000000


	//----- nvinfo : EIATTR_MIN_STACK_SIZE
	.align		4
.L_3:
        /*0018*/ 	.byte	0x04, 0x12
        /*001a*/ 	.short	(.L_5 - .L_4)
	.align		4
.L_4:
        /*001c*/ 	.word	index@(main_kernel0)
        /*0020*/ 	.word	0x00000000
.L_5:


//--------------------- .nv.compat                --------------------------
	.section	.nv.compat,"",@"SHT_CUDA_COMPAT_INFO"
	.align	4
        /*0000*/ 	.byte	0x02, 0x09, 0x00, 0x00, 0x02, 0x02, 0x01, 0x00, 0x02, 0x05, 0x05, 0x00, 0x03, 0x07, 0x01, 0x01
        /*0010*/ 	.byte	0x02, 0x03, 0x00, 0x00, 0x02, 0x06, 0x01, 0x00, 0x04, 0x0b, 0x08, 0x00, 0x09, 0x00, 0x00, 0x00
        /*0020*/ 	.byte	0x00, 0x00, 0x00, 0x00


//--------------------- .nv.info.main_kernel0     --------------------------
	.section	.nv.info.main_kernel0,"",@"SHT_CUDA_INFO"
	.sectionflags	@""
	.align	4


	//----- nvinfo : EIATTR_CUDA_API_VERSION
	.align		4
        /*0000*/ 	.byte	0x04, 0x37
        /*0002*/ 	.short	(.L_7 - .L_6)
.L_6:
        /*0004*/ 	.word	0x00000082


	//----- nvinfo : EIATTR_KPARAM_INFO
	.align		4
.L_7:
        /*0008*/ 	.byte	0x04, 0x17
        /*000a*/ 	.short	(.L_9 - .L_8)
.L_8:
        /*000c*/ 	.word	0x00000000
        /*0010*/ 	.short	0x0002
        /*0012*/ 	.short	0x0010
        /*0014*/ 	.byte	0x00, 0xf5, 0x21, 0x00


	//----- nvinfo : EIATTR_KPARAM_INFO
	.align		4
.L_9:
        /*0018*/ 	.byte	0x04, 0x17
        /*001a*/ 	.short	(.L_11 - .L_10)
.L_10:
        /*001c*/ 	.word	0x00000000
        /*0020*/ 	.short	0x0001
        /*0022*/ 	.short	0x0008
        /*0024*/ 	.byte	0x00, 0xf5, 0x21, 0x00


	//----- nvinfo : EIATTR_KPARAM_INFO
	.align		4
.L_11:
        /*0028*/ 	.byte	0x04, 0x17
        /*002a*/ 	.short	(.L_13 - .L_12)
.L_12:
        /*002c*/ 	.word	0x00000000
        /*0030*/ 	.short	0x0000
        /*0032*/ 	.short	0x0000
        /*0034*/ 	.byte	0x00, 0xf5, 0x21, 0x00


	//----- nvinfo : EIATTR_SPARSE_MMA_MASK
	.align		4
.L_13:
        /*0038*/ 	.byte	0x03, 0x50
        /*003a*/ 	.short	0x0000


	//----- nvinfo : EIATTR_MAXREG_COUNT
	.align		4
        /*003c*/ 	.byte	0x03, 0x1b
        /*003e*/ 	.short	0x00ff


	//----- nvinfo : EIATTR_NUM_BARRIERS
	.align		4
        /*0040*/ 	.byte	0x02, 0x4c
        /*0042*/ 	.byte	0x01
	.zero		1


	//----- nvinfo : EIATTR_MERCURY_ISA_VERSION
	.align		4
        /*0044*/ 	.byte	0x03, 0x5f
        /*0046*/ 	.short	0x0101


	//----- nvinfo : EIATTR_VRC_CTA_INIT_COUNT
	.align		4
        /*0048*/ 	.byte	0x02, 0x4a
	.zero		1
	.zero		1


	//----- nvinfo : EIATTR_EXIT_INSTR_OFFSETS
	.align		4
        /*004c*/ 	.byte	0x04, 0x1c
        /*004e*/ 	.short	(.L_15 - .L_14)


	//   ....[0]....
.L_14:
        /*0050*/ 	.word	0x000090c0


	//----- nvinfo : EIATTR_MAX_THREADS
	.align		4
.L_15:
        /*0054*/ 	.byte	0x04, 0x05
        /*0056*/ 	.short	(.L_17 - .L_16)
.L_16:
        /*0058*/ 	.word	0x00000080
        /*005c*/ 	.word	0x00000001
        /*0060*/ 	.word	0x00000001


	//----- nvinfo : EIATTR_CBANK_PARAM_SIZE
	.align		4
.L_17:
        /*0064*/ 	.byte	0x03, 0x19
        /*0066*/ 	.short	0x0018


	//----- nvinfo : EIATTR_PARAM_CBANK
	.align		4
        /*0068*/ 	.byte	0x04, 0x0a
        /*006a*/ 	.short	(.L_19 - .L_18)
	.align		4
.L_18:
        /*006c*/ 	.word	index@(.nv.constant0.main_kernel0)
        /*0070*/ 	.short	0x0380
        /*0072*/ 	.short	0x0018


	//----- nvinfo : EIATTR_SW_WAR
	.align		4
.L_19:
        /*0074*/ 	.byte	0x04, 0x36
        /*0076*/ 	.short	(.L_21 - .L_20)
.L_20:
        /*0078*/ 	.word	0x00000008
.L_21:


//--------------------- .nv.callgraph             --------------------------
	.section	.nv.callgraph,"",@"SHT_CUDA_CALLGRAPH"
	.align	4
	.sectionentsize	8
	.align		4
        /*0000*/ 	.word	0x00000000
	.align		4
        /*0004*/ 	.word	0xffffffff
	.align		4
        /*0008*/ 	.word	0x00000000
	.align		4
        /*000c*/ 	.word	0xfffffffe
	.align		4
        /*0010*/ 	.word	0x00000000
	.align		4
        /*0014*/ 	.word	0xfffffffd
	.align		4
        /*0018*/ 	.word	0x00000000
	.align		4
        /*001c*/ 	.word	0xfffffffc


//--------------------- .text.main_kernel0        --------------------------
	.section	.text.main_kernel0,"ax",@progbits
	.align	128
        .global         main_kernel0
        .type           main_kernel0,@function
        .size           main_kernel0,(.L_x_1 - main_kernel0)
        .other          main_kernel0,@"STO_CUDA_ENTRY STV_DEFAULT"
main_kernel0:
.text.main_kernel0:
[----:B------:R-:W-:Y:S01]  /*0000*/  LDC R1, c[0x0][0x37c] ;  /* 0x0000df00ff017b82 */ /* 0x000fe20000000800 */
[----:B------:R-:W1:Y:S07]  /*0010*/  S2R R2, SR_CTAID.X ;  /* 0x0000000000027919 */ /* 0x000e6e0000002500 */
[----:B------:R-:W2:Y:S01]  /*0020*/  S2UR UR6, SR_CgaCtaId ;  /* 0x00000000000679c3 */ /* 0x000ea20000008800 */
[----:B------:R-:W-:Y:S01]  /*0030*/  UMOV UR4, 0x400 ;  /* 0x0000040000047882 */ /* 0x000fe20000000000 */
[----:B------:R-:W3:Y:S06]  /*0040*/  S2R R7, SR_TID.X ;  /* 0x0000000000077919 */ /* 0x000eec0000002100 */
[----:B------:R-:W4:Y:S01]  /*0050*/  S2UR UR7, SR_SWINHI ;  /* 0x00000000000779c3 */ /* 0x000f220000002f00 */
[----:B--2---:R-:W-:-:S02]  /*0060*/  ULEA UR8, UR6, UR4, 0x18 ;  /* 0x0000000406087291 */ /* 0x004fc4000f8ec0ff */
[----:B------:R-:W-:-:S04]  /*0070*/  UIADD3 UR4, UPT, UPT, UR4, 0x7000, URZ ;  /* 0x0000700004047890 */ /* 0x000fc8000fffe0ff */
[----:B------:R-:W-:Y:S01]  /*0080*/  ULEA UR6, UR6, UR4, 0x18 ;  /* 0x0000000406067291 */ /* 0x000fe2000f8ec0ff */
[C---:B-1----:R-:W-:Y:S01]  /*0090*/  IMAD.HI.U32 R0, R2.reuse, -0x6db6db6d, RZ ;  /* 0x9249249302007827 */ /* 0x042fe200078e00ff */
[----:B------:R-:W-:Y:S01]  /*00a0*/  UMOV UR10, UR8 ;  /* 0x00000008000a7c82 */ /* 0x000fe20008000000 */
[----:B----4-:R-:W-:Y:S01]  /*00b0*/  UMOV UR11, UR7 ;  /* 0x00000007000b7c82 */ /* 0x010fe20008000000 */
[----:B------:R-:W-:Y:S02]  /*00c0*/  SHF.L.U32 R40, R2, 0x5, RZ ;  /* 0x0000000502287819 */ /* 0x000fe400000006ff */
[----:B---3--:R-:W-:Y:S02]  /*00d0*/  SHF.R.U32.HI R3, RZ, 0x6, R7 ;  /* 0x00000006ff037819 */ /* 0x008fe40000011607 */
[----:B------:R-:W-:Y:S01]  /*00e0*/  SHF.R.U32.HI R5, RZ, 0x3, R0 ;  /* 0x00000003ff057819 */ /* 0x000fe20000011600 */
[----:B------:R-:W-:Y:S01]  /*00f0*/  UMOV UR4, UR6 ;  /* 0x0000000600047c82 */ /* 0x000fe20008000000 */
[----:B------:R-:W-:Y:S01]  /*0100*/  UMOV UR5, UR7 ;  /* 0x0000000700057c82 */ /* 0x000fe20008000000 */
[----:B------:R-:W-:Y:S01]  /*0110*/  SHF.L.U32 R9, R7, 0x1, RZ ;  /* 0x0000000107097819 */ /* 0x000fe200000006ff */
[----:B------:R-:W-:Y:S01]  /*0120*/  IMAD R38, R3, 0xe00, RZ ;  /* 0x00000e0003267824 */ /* 0x000fe200078e02ff */
[----:B------:R-:W-:-:S02]  /*0130*/  LEA R0, R5, R2, 0x1 ;  /* 0x0000000205007211 */ /* 0x000fc400078e08ff */
[----:B------:R-:W-:Y:S01]  /*0140*/  MOV R60, UR10 ;  /* 0x0000000a003c7c02 */ /* 0x000fe20008000f00 */
[----:B------:R-:W-:Y:S01]  /*0150*/  IMAD R2, R5, 0xc400, R38 ;  /* 0x0000c40005027824 */ /* 0x000fe200078e0226 */
[----:B------:R-:W-:Y:S02]  /*0160*/  MOV R61, UR11 ;  /* 0x0000000b003d7c02 */ /* 0x000fe40008000f00 */
[----:B------:R-:W-:Y:S02]  /*0170*/  SHF.L.U32 R39, R7, 0x3, RZ ;  /* 0x0000000307277819 */ /* 0x000fe400000006ff */
[----:B------:R-:W-:Y:S01]  /*0180*/  SHF.L.U32 R0, R0, 0x8, RZ ;  /* 0x0000000800007819 */ /* 0x000fe200000006ff */
[----:B------:R-:W-:Y:S01]  /*0190*/  IMAD.WIDE.U32 R60, R9, 0x4, R60 ;  /* 0x00000004093c7825 */ /* 0x000fe200078e003c */
[----:B------:R-:W-:Y:S02]  /*01a0*/  LOP3.LUT R40, R40, 0x20, RZ, 0xc0, !PT ;  /* 0x0000002028287812 */ /* 0x000fe400078ec0ff */
[----:B------:R-:W-:-:S02]  /*01b0*/  LOP3.LUT R68, R39, 0x1c0, RZ, 0xc0, !PT ;  /* 0x000001c027447812 */ /* 0x000fc400078ec0ff */
[----:B------:R-:W-:Y:S01]  /*01c0*/  LOP3.LUT R6, R2, 0xe, R9, 0xf8, !PT ;  /* 0x0000000e02067812 */ /* 0x000fe200078ef809 */
[----:B------:R-:W-:Y:S01]  /*01d0*/  IMAD R2, R3, 0x5400, R2 ;  /* 0x0000540003027824 */ /* 0x000fe200078e0202 */
[----:B------:R-:W-:Y:S02]  /*01e0*/  LOP3.LUT R49, R0, 0xe00, RZ, 0xc0, !PT ;  /* 0x00000e0000317812 */ /* 0x000fe400078ec0ff */
[----:B------:R-:W-:Y:S02]  /*01f0*/  SHF.L.U32 R7, R7, 0x2, RZ ;  /* 0x0000000207077819 */ /* 0x000fe400000006ff */
[----:B------:R-:W-:Y:S02]  /*0200*/  MOV R4, UR4 ;  /* 0x0000000400047c02 */ /* 0x000fe40008000f00 */
[----:B------:R-:W-:Y:S01]  /*0210*/  MOV R5, UR5 ;  /* 0x0000000500057c02 */ /* 0x000fe20008000f00 */
[----:B------:R-:W1:Y:S01]  /*0220*/  LDCU.64 UR4, c[0x0][0x358] ;  /* 0x00006b00ff0477ac */ /* 0x000e620008000a00 */
[----:B------:R-:W-:-:S02]  /*0230*/  LOP3.LUT R48, R40, 0x3c0, R39, 0xf8, !PT ;  /* 0x000003c028307812 */ /* 0x000fc400078ef827 */
[----:B------:R-:W-:Y:S01]  /*0240*/  IADD3 R68, PT, PT, R68, R6, R49 ;  /* 0x0000000644447210 */ /* 0x000fe20007ffe031 */
[----:B------:R-:W-:Y:S01]  /*0250*/  IMAD.WIDE.U32 R4, R7, 0x4, R4 ;  /* 0x0000000407047825 */ /* 0x000fe200078e0004 */
[C---:B------:R-:W-:Y:S02]  /*0260*/  IADD3 R66, P4, PT, R60.reuse, 0x400, RZ ;  /* 0x000004003c427810 */ /* 0x040fe40007f9e0ff */
[C---:B------:R-:W-:Y:S02]  /*0270*/  IADD3 R64, P5, PT, R60.reuse, 0x800, RZ ;  /* 0x000008003c407810 */ /* 0x040fe40007fbe0ff */
[C---:B------:R-:W-:Y:S02]  /*0280*/  IADD3 R62, P6, PT, R60.reuse, 0xc00, RZ ;  /* 0x00000c003c3e7810 */ /* 0x040fe40007fde0ff */
[C---:B------:R-:W-:Y:S02]  /*0290*/  IADD3 R6, P0, PT, R60.reuse, 0x1000, RZ ;  /* 0x000010003c067810 */ /* 0x040fe40007f1e0ff */
[----:B------:R-:W-:-:S02]  /*02a0*/  IADD3 R10, P1, PT, R60, 0x1400, RZ ;  /* 0x000014003c0a7810 */ /* 0x000fc40007f3e0ff */
[----:B------:R-:W-:Y:S02]  /*02b0*/  IADD3 R12, P2, PT, R60, 0x1800, RZ ;  /* 0x000018003c0c7810 */ /* 0x000fe40007f5e0ff */
[----:B------:R-:W-:Y:S02]  /*02c0*/  LOP3.LUT R48, R48, 0x1c, R7, 0xf8, !PT ;  /* 0x0000001c30307812 */ /* 0x000fe400078ef807 */
[-C--:B------:R-:W-:Y:S02]  /*02d0*/  IADD3.X R67, PT, PT, RZ, R61.reuse, RZ, P4, !PT ;  /* 0x0000003dff437210 */ /* 0x080fe400027fe4ff */
[-C--:B------:R-:W-:Y:S02]  /*02e0*/  IADD3.X R65, PT, PT, RZ, R61.reuse, RZ, P5, !PT ;  /* 0x0000003dff417210 */ /* 0x080fe40002ffe4ff */
[-C--:B------:R-:W-:Y:S02]  /*02f0*/  IADD3.X R63, PT, PT, RZ, R61.reuse, RZ, P6, !PT ;  /* 0x0000003dff3f7210 */ /* 0x080fe400037fe4ff */
[----:B------:R-:W-:-:S02]  /*0300*/  IADD3.X R7, PT, PT, RZ, R61, RZ, P0, !PT ;  /* 0x0000003dff077210 */ /* 0x000fc400007fe4ff */
[----:B------:R-:W-:Y:S02]  /*0310*/  IADD3.X R11, PT, PT, RZ, R61, RZ, P1, !PT ;  /* 0x0000003dff0b7210 */ /* 0x000fe40000ffe4ff */
[C---:B------:R-:W-:Y:S02]  /*0320*/  IADD3 R14, P3, PT, R60.reuse, 0x1c00, RZ ;  /* 0x00001c003c0e7810 */ /* 0x040fe40007f7e0ff */
[C---:B------:R-:W-:Y:S02]  /*0330*/  IADD3 R16, P4, PT, R60.reuse, 0x2000, RZ ;  /* 0x000020003c107810 */ /* 0x040fe40007f9e0ff */
[C---:B------:R-:W-:Y:S02]  /*0340*/  IADD3 R18, P5, PT, R60.reuse, 0x2400, RZ ;  /* 0x000024003c127810 */ /* 0x040fe40007fbe0ff */
[C---:B------:R-:W-:Y:S02]  /*0350*/  IADD3 R20, P6, PT, R60.reuse, 0x2800, RZ ;  /* 0x000028003c147810 */ /* 0x040fe40007fde0ff */
[----:B------:R-:W-:-:S02]  /*0360*/  IADD3 R22, P0, PT, R60, 0x2c00, RZ ;  /* 0x00002c003c167810 */ /* 0x000fc40007f1e0ff */
[C---:B------:R-:W-:Y:S02]  /*0370*/  IADD3 R24, P1, PT, R60.reuse, 0x3000, RZ ;  /* 0x000030003c187810 */ /* 0x040fe40007f3e0ff */
[-C--:B------:R-:W-:Y:S02]  /*0380*/  IADD3.X R13, PT, PT, RZ, R61.reuse, RZ, P2, !PT ;  /* 0x0000003dff0d7210 */ /* 0x080fe400017fe4ff */
[----:B------:R-:W-:Y:S02]  /*0390*/  IADD3 R26, P2, PT, R60, 0x3400, RZ ;  /* 0x000034003c1a7810 */ /* 0x000fe40007f5e0ff */
[-C--:B------:R-:W-:Y:S02]  /*03a0*/  IADD3.X R15, PT, PT, RZ, R61.reuse, RZ, P3, !PT ;  /* 0x0000003dff0f7210 */ /* 0x080fe40001ffe4ff */
[-C--:B------:R-:W-:Y:S02]  /*03b0*/  IADD3.X R17, PT, PT, RZ, R61.reuse, RZ, P4, !PT ;  /* 0x0000003dff117210 */ /* 0x080fe400027fe4ff */
[----:B------:R-:W-:-:S02]  /*03c0*/  IADD3.X R19, PT, PT, RZ, R61, RZ, P5, !PT ;  /* 0x0000003dff137210 */ /* 0x000fc40002ffe4ff */
[-C--:B------:R-:W-:Y:S02]  /*03d0*/  IADD3.X R21, PT, PT, RZ, R61.reuse, RZ, P6, !PT ;  /* 0x0000003dff157210 */ /* 0x080fe400037fe4ff */
[-C--:B------:R-:W-:Y:S02]  /*03e0*/  IADD3.X R23, PT, PT, RZ, R61.reuse, RZ, P0, !PT ;  /* 0x0000003dff177210 */ /* 0x080fe400007fe4ff */
[----:B------:R-:W-:Y:S02]  /*03f0*/  IADD3.X R25, PT, PT, RZ, R61, RZ, P1, !PT ;  /* 0x0000003dff197210 */ /* 0x000fe40000ffe4ff */
[C---:B------:R-:W-:Y:S02]  /*0400*/  IADD3 R28, P3, PT, R60.reuse, 0x3800, RZ ;  /* 0x000038003c1c7810 */ /* 0x040fe40007f7e0ff */
[C---:B------:R-:W-:Y:S02]  /*0410*/  IADD3 R30, P4, PT, R60.reuse, 0x3c00, RZ ;  /* 0x00003c003c1e7810 */ /* 0x040fe40007f9e0ff */
[----:B------:R-:W-:-:S02]  /*0420*/  IADD3 R32, P5, PT, R60, 0x4000, RZ ;  /* 0x000040003c207810 */ /* 0x000fc40007fbe0ff */
[C---:B------:R-:W-:Y:S02]  /*0430*/  IADD3 R34, P6, PT, R60.reuse, 0x4400, RZ ;  /* 0x000044003c227810 */ /* 0x040fe40007fde0ff */
[C---:B------:R-:W-:Y:S02]  /*0440*/  IADD3 R36, P0, PT, R60.reuse, 0x4800, RZ ;  /* 0x000048003c247810 */ /* 0x040fe40007f1e0ff */
[C---:B------:R-:W-:Y:S02]  /*0450*/  IADD3 R42, P1, PT, R60.reuse, 0x4c00, RZ ;  /* 0x00004c003c2a7810 */ /* 0x040fe40007f3e0ff */
[-C--:B------:R-:W-:Y:S02]  /*0460*/  IADD3.X R27, PT, PT, RZ, R61.reuse, RZ, P2, !PT ;  /* 0x0000003dff1b7210 */ /* 0x080fe400017fe4ff */
[----:B------:R-:W-:Y:S02]  /*0470*/  IADD3 R44, P2, PT, R60, 0x5000, RZ ;  /* 0x000050003c2c7810 */ /* 0x000fe40007f5e0ff */
[----:B------:R-:W-:-:S02]  /*0480*/  IADD3.X R29, PT, PT, RZ, R61, RZ, P3, !PT ;  /* 0x0000003dff1d7210 */ /* 0x000fc40001ffe4ff */
[-C--:B------:R-:W-:Y:S02]  /*0490*/  IADD3.X R31, PT, PT, RZ, R61.reuse, RZ, P4, !PT ;  /* 0x0000003dff1f7210 */ /* 0x080fe400027fe4ff */
[-C--:B------:R-:W-:Y:S02]  /*04a0*/  IADD3.X R33, PT, PT, RZ, R61.reuse, RZ, P5, !PT ;  /* 0x0000003dff217210 */ /* 0x080fe40002ffe4ff */
[-C--:B------:R-:W-:Y:S02]  /*04b0*/  IADD3.X R35, PT, PT, RZ, R61.reuse, RZ, P6, !PT ;  /* 0x0000003dff237210 */ /* 0x080fe400037fe4ff */
[-C--:B------:R-:W-:Y:S02]  /*04c0*/  IADD3.X R37, PT, PT, RZ, R61.reuse, RZ, P0, !PT ;  /* 0x0000003dff257210 */ /* 0x080fe400007fe4ff */
[-C--:B------:R-:W-:Y:S02]  /*04d0*/  IADD3.X R43, PT, PT, RZ, R61.reuse, RZ, P1, !PT ;  /* 0x0000003dff2b7210 */ /* 0x080fe40000ffe4ff */
[----:B------:R-:W-:-:S02]  /*04e0*/  MOV R0, R60 ;  /* 0x0000003c00007202 */ /* 0x000fc40000000f00 */
[C---:B------:R-:W-:Y:S02]  /*04f0*/  IADD3 R46, P3, PT, R60.reuse, 0x5400, RZ ;  /* 0x000054003c2e7810 */ /* 0x040fe40007f7e0ff */
[C---:B------:R-:W-:Y:S02]  /*0500*/  IADD3 R50, P4, PT, R60.reuse, 0x5800, RZ ;  /* 0x000058003c327810 */ /* 0x040fe40007f9e0ff */
[C---:B------:R-:W-:Y:S02]  /*0510*/  IADD3 R52, P5, PT, R60.reuse, 0x5c00, RZ ;  /* 0x00005c003c347810 */ /* 0x040fe40007fbe0ff */
[C---:B------:R-:W-:Y:S02]  /*0520*/  IADD3 R54, P6, PT, R60.reuse, 0x6000, RZ ;  /* 0x000060003c367810 */ /* 0x040fe40007fde0ff */
[C---:B------:R-:W-:Y:S02]  /*0530*/  IADD3 R56, P0, PT, R60.reuse, 0x6400, RZ ;  /* 0x000064003c387810 */ /* 0x040fe40007f1e0ff */
[----:B------:R-:W-:-:S02]  /*0540*/  IADD3 R58, P1, PT, R60, 0x6800, RZ ;  /* 0x000068003c3a7810 */ /* 0x000fc40007f3e0ff */
[-C--:B------:R-:W-:Y:S02]  /*0550*/  IADD3.X R45, PT, PT, RZ, R61.reuse, RZ, P2, !PT ;  /* 0x0000003dff2d7210 */ /* 0x080fe400017fe4ff */
[----:B------:R-:W-:Y:S02]  /*0560*/  IADD3 R60, P2, PT, R60, 0x6c00, RZ ;  /* 0x00006c003c3c7810 */ /* 0x000fe40007f5e0ff */
[-C--:B------:R-:W-:Y:S02]  /*0570*/  IADD3.X R47, PT, PT, RZ, R61.reuse, RZ, P3, !PT ;  /* 0x0000003dff2f7210 */ /* 0x080fe40001ffe4ff */
[-C--:B------:R-:W-:Y:S02]  /*0580*/  IADD3.X R51, PT, PT, RZ, R61.reuse, RZ, P4, !PT ;  /* 0x0000003dff337210 */ /* 0x080fe400027fe4ff */
[-C--:B------:R-:W-:Y:S02]  /*0590*/  IADD3.X R53, PT, PT, RZ, R61.reuse, RZ, P5, !PT ;  /* 0x0000003dff357210 */ /* 0x080fe40002ffe4ff */
[----:B------:R-:W-:-:S02]  /*05a0*/  IADD3.X R55, PT, PT, RZ, R61, RZ, P6, !PT ;  /* 0x0000003dff377210 */ /* 0x000fc400037fe4ff */
[-C--:B------:R-:W-:Y:S02]  /*05b0*/  IADD3.X R57, PT, PT, RZ, R61.reuse, RZ, P0, !PT ;  /* 0x0000003dff397210 */ /* 0x080fe400007fe4ff */
[-C--:B------:R-:W-:Y:S02]  /*05c0*/  IADD3.X R59, PT, PT, RZ, R61.reuse, RZ, P1, !PT ;  /* 0x0000003dff3b7210 */ /* 0x080fe40000ffe4ff */
[----:B------:R-:W-:Y:S02]  /*05d0*/  IADD3.X R61, PT, PT, RZ, R61, RZ, P2, !PT ;  /* 0x0000003dff3d7210 */ /* 0x000fe400017fe4ff */
[----:B------:R-:W-:Y:S02]  /*05e0*/  MOV R41, R66 ;  /* 0x0000004200297202 */ /* 0x000fe40000000f00 */
[----:B------:R-:W-:Y:S02]  /*05f0*/  MOV R8, R64 ;  /* 0x0000004000087202 */ /* 0x000fe40000000f00 */
[----:B------:R-:W-:-:S02]  /*0600*/  MOV R69, R62 ;  /* 0x0000003e00457202 */ /* 0x000fc40000000f00 */
[C---:B------:R-:W-:Y:S02]  /*0610*/  IADD3 R62, P0, PT, R4.reuse, 0x800, RZ ;  /* 0x00000800043e7810 */ /* 0x040fe40007f1e0ff */
[C---:B------:R-:W-:Y:S02]  /*0620*/  IADD3 R64, P1, PT, R4.reuse, 0x1000, RZ ;  /* 0x0000100004407810 */ /* 0x040fe40007f3e0ff */
[----:B------:R-:W-:Y:S02]  /*0630*/  IADD3 R66, P2, PT, R4, 0x1800, RZ ;  /* 0x0000180004427810 */ /* 0x000fe40007f5e0ff */
[----:B------:R-:W-:Y:S02]  /*0640*/  MOV R4, R4 ;  /* 0x0000000400047202 */ /* 0x000fe40000000f00 */
[-C--:B------:R-:W-:Y:S02]  /*0650*/  IADD3.X R63, PT, PT, RZ, R5.reuse, RZ, P0, !PT ;  /* 0x00000005ff3f7210 */ /* 0x080fe400007fe4ff */
[----:B------:R-:W-:-:S02]  /*0660*/  IADD3.X R65, PT, PT, RZ, R5, RZ, P1, !PT ;  /* 0x00000005ff417210 */ /* 0x000fc40000ffe4ff */
[----:B------:R-:W-:Y:S02]  /*0670*/  IADD3.X R67, PT, PT, RZ, R5, RZ, P2, !PT ;  /* 0x00000005ff437210 */ /* 0x000fe400017fe4ff */
[----:B------:R-:W-:Y:S02]  /*0680*/  MOV R5, R10 ;  /* 0x0000000a00057202 */ /* 0x000fe40000000f00 */
[----:B------:R-:W2:Y:S01]  /*0690*/  LDC.64 R10, c[0x0][0x380] ;  /* 0x0000e000ff0a7b82 */ /* 0x000ea20000000a00 */
[----:B------:R-:W-:Y:S02]  /*06a0*/  MOV R6, R6 ;  /* 0x0000000600067202 */ /* 0x000fe40000000f00 */
[----:B------:R-:W-:Y:S02]  /*06b0*/  MOV R7, R30 ;  /* 0x0000001e00077202 */ /* 0x000fe40000000f00 */
[----:B------:R-:W-:Y:S02]  /*06c0*/  MOV R12, R12 ;  /* 0x0000000c000c7202 */ /* 0x000fe40000000f00 */
[----:B------:R-:W-:Y:S01]  /*06d0*/  MOV R14, R14 ;  /* 0x0000000e000e7202 */ /* 0x000fe20000000f00 */
[----:B------:R-:W3:Y:S01]  /*06e0*/  LDC.64 R30, c[0x0][0x388] ;  /* 0x0000e200ff1e7b82 */ /* 0x000ee20000000a00 */
[----:B------:R-:W-:-:S02]  /*06f0*/  MOV R13, R32 ;  /* 0x00000020000d7202 */ /* 0x000fc40000000f00 */
[----:B------:R-:W-:Y:S02]  /*0700*/  MOV R15, R34 ;  /* 0x00000022000f7202 */ /* 0x000fe40000000f00 */
[----:B------:R-:W-:Y:S02]  /*0710*/  MOV R16, R16 ;  /* 0x0000001000107202 */ /* 0x000fe40000000f00 */
[----:B------:R-:W-:Y:S02]  /*0720*/  MOV R18, R18 ;  /* 0x0000001200127202 */ /* 0x000fe40000000f00 */
[----:B------:R-:W-:Y:S02]  /*0730*/  MOV R17, R36 ;  /* 0x0000002400117202 */ /* 0x000fe40000000f00 */
[----:B------:R-:W-:Y:S02]  /*0740*/  MOV R19, R42 ;  /* 0x0000002a00137202 */ /* 0x000fe40000000f00 */
[----:B------:R-:W-:-:S02]  /*0750*/  MOV R20, R20 ;  /* 0x0000001400147202 */ /* 0x000fc40000000f00 */
[----:B------:R-:W-:Y:S01]  /*0760*/  MOV R22, R22 ;  /* 0x0000001600167202 */ /* 0x000fe20000000f00 */
[----:B--2---:R-:W-:Y:S01]  /*0770*/  IMAD.WIDE.U32 R10, R68, 0x4, R10 ;  /* 0x00000004440a7825 */ /* 0x004fe200078e000a */
[----:B------:R-:W-:Y:S02]  /*0780*/  MOV R21, R44 ;  /* 0x0000002c00157202 */ /* 0x000fe40000000f00 */
[----:B------:R-:W-:Y:S02]  /*0790*/  MOV R23, R46 ;  /* 0x0000002e00177202 */ /* 0x000fe40000000f00 */
[C---:B------:R-:W-:Y:S01]  /*07a0*/  IADD3 R32, P0, PT, R10.reuse, 0x7000, RZ ;  /* 0x000070000a207810 */ /* 0x040fe20007f1e0ff */
[----:B------:R-:W-:Y:S01]  /*07b0*/  @!PT LDS RZ, [RZ] ;  /* 0x00000000fffff984 */ /* 0x000fe20000000800 */
[----:B------:R-:W-:Y:S01]  /*07c0*/  @!PT LDS RZ, [RZ] ;  /* 0x00000000fffff984 */ /* 0x000fe20000000800 */
[----:B------:R-:W-:Y:S01]  /*07d0*/  @!PT LDS RZ, [RZ] ;  /* 0x00000000fffff984 */ /* 0x000fe20000000800 */
[----:B-1----:R1:W-:Y:S01]  /*07e0*/  LDGSTS.E.64 [R0], desc[UR4][R10.64] ;  /* 0x000000000a007fae */ /* 0x0023e2000b9a1404 */
[----:B------:R-:W-:Y:S01]  /*07f0*/  IADD3 R34, P1, PT, R10, 0xe000, RZ ;  /* 0x0000e0000a227810 */ /* 0x000fe20007f3e0ff */
[----:B---3--:R-:W-:Y:S01]  /*0800*/  IMAD.WIDE.U32 R30, R48, 0x4, R30 ;  /* 0x00000004301e7825 */ /* 0x008fe200078e001e */
[----:B------:R-:W-:-:S02]  /*0810*/  IADD3.X R33, PT, PT, RZ, R11, RZ, P0, !PT ;  /* 0x0000000bff217210 */ /* 0x000fc400007fe4ff */
[C---:B------:R-:W-:Y:S02]  /*0820*/  IADD3 R36, P0, PT, R10.reuse, 0x15000, RZ ;  /* 0x000150000a247810 */ /* 0x040fe40007f1e0ff */
[-C--:B------:R-:W-:Y:S01]  /*0830*/  IADD3.X R35, PT, PT, RZ, R11.reuse, RZ, P1, !PT ;  /* 0x0000000bff237210 */ /* 0x080fe20000ffe4ff */
[----:B------:R-:W-:Y:S01]  /*0840*/  LDGSTS.E.64 [R41], desc[UR4][R32.64] ;  /* 0x0000000020297fae */ /* 0x000fe2000b9a1404 */
[C---:B------:R-:W-:Y:S02]  /*0850*/  IADD3 R42, P1, PT, R10.reuse, 0x1c000, RZ ;  /* 0x0001c0000a2a7810 */ /* 0x040fe40007f3e0ff */
[-C--:B------:R-:W-:Y:S01]  /*0860*/  IADD3.X R37, PT, PT, RZ, R11.reuse, RZ, P0, !PT ;  /* 0x0000000bff257210 */ /* 0x080fe200007fe4ff */
[----:B------:R-:W-:Y:S01]  /*0870*/  LDGSTS.E.64 [R8], desc[UR4][R34.64] ;  /* 0x0000000022087fae */ /* 0x000fe2000b9a1404 */
[C---:B------:R-:W-:Y:S02]  /*0880*/  IADD3 R44, P0, PT, R10.reuse, 0x23000, RZ ;  /* 0x000230000a2c7810 */ /* 0x040fe40007f1e0ff */
[----:B------:R-:W-:Y:S01]  /*0890*/  IADD3.X R43, PT, PT, RZ, R11, RZ, P1, !PT ;  /* 0x0000000bff2b7210 */ /* 0x000fe20000ffe4ff */
[----:B------:R-:W-:Y:S01]  /*08a0*/  LDGSTS.E.64 [R69], desc[UR4][R36.64] ;  /* 0x0000000024457fae */ /* 0x000fe2000b9a1404 */
[----:B------:R-:W-:-:S02]  /*08b0*/  IADD3 R46, P1, PT, R10, 0x2a000, RZ ;  /* 0x0002a0000a2e7810 */ /* 0x000fc40007f3e0ff */
[-C--:B------:R-:W-:Y:S01]  /*08c0*/  IADD3.X R45, PT, PT, RZ, R11.reuse, RZ, P0, !PT ;  /* 0x0000000bff2d7210 */ /* 0x080fe200007fe4ff */
[----:B------:R-:W-:Y:S01]  /*08d0*/  LDGSTS.E.64 [R6], desc[UR4][R42.64] ;  /* 0x000000002a067fae */ /* 0x000fe2000b9a1404 */
[----:B------:R-:W-:Y:S02]  /*08e0*/  IADD3.X R47, PT, PT, RZ, R11, RZ, P1, !PT ;  /* 0x0000000bff2f7210 */ /* 0x000fe40000ffe4ff */
[----:B------:R-:W-:Y:S01]  /*08f0*/  MOV R24, R24 ;  /* 0x0000001800187202 */ /* 0x000fe20000000f00 */
[----:B------:R-:W-:Y:S01]  /*0900*/  LDGSTS.E.64 [R5], desc[UR4][R44.64] ;  /* 0x000000002c057fae */ /* 0x000fe2000b9a1404 */
[----:B------:R-:W-:Y:S02]  /*0910*/  MOV R25, R52 ;  /* 0x0000003400197202 */ /* 0x000fe40000000f00 */
[----:B------:R-:W-:Y:S01]  /*0920*/  IADD3 R52, P0, PT, R30, 0x1000, RZ ;  /* 0x000010001e347810 */ /* 0x000fe20007f1e0ff */
[----:B------:R-:W-:Y:S01]  /*0930*/  LDGSTS.E.64 [R12], desc[UR4][R46.64] ;  /* 0x000000002e0c7fae */ /* 0x000fe2000b9a1404 */
[----:B------:R-:W-:-:S02]  /*0940*/  MOV R26, R26 ;  /* 0x0000001a001a7202 */ /* 0x000fc40000000f00 */
[----:B------:R-:W-:Y:S01]  /*0950*/  MOV R63, R62 ;  /* 0x0000003e003f7202 */ /* 0x000fe20000000f00 */
[----:B------:R-:W-:Y:S01]  /*0960*/  LDGSTS.E.BYPASS.128 [R4], desc[UR4][R30.64] ;  /* 0x000000001e047fae */ /* 0x000fe2000b981804 */
[----:B------:R-:W-:Y:S02]  /*0970*/  IADD3.X R53, PT, PT, RZ, R31, RZ, P0, !PT ;  /* 0x0000001fff357210 */ /* 0x000fe400007fe4ff */
[----:B------:R-:W-:Y:S01]  /*0980*/  MOV R29, R28 ;  /* 0x0000001c001d7202 */ /* 0x000fe20000000f00 */
[----:B------:R-:W0:Y:S01]  /*0990*/  LDGDEPBAR ;  /* 0x00000000000079af */ /* 0x000e220000000000 */
[----:B------:R-:W-:Y:S02]  /*09a0*/  MOV R27, R54 ;  /* 0x00000036001b7202 */ /* 0x000fe40000000f00 */
[----:B------:R-:W-:Y:S01]  /*09b0*/  IADD3 R54, P1, PT, R30, 0x2000, RZ ;  /* 0x000020001e367810 */ /* 0x000fe20007f3e0ff */
[----:B------:R-:W-:Y:S01]  /*09c0*/  LDGSTS.E.64 [R14], desc[UR4][R10.64+0x40] ;  /* 0x000000400a0e7fae */ /* 0x000fe2000b9a1404 */
[----:B------:R-:W-:-:S02]  /*09d0*/  MOV R65, R64 ;  /* 0x0000004000417202 */ /* 0x000fc40000000f00 */
[----:B------:R-:W-:Y:S01]  /*09e0*/  IADD3.X R55, PT, PT, RZ, R31, RZ, P1, !PT ;  /* 0x0000001fff377210 */ /* 0x000fe20000ffe4ff */
[----:B------:R-:W-:Y:S01]  /*09f0*/  LDGSTS.E.64 [R16], desc[UR4][R32.64+0x40] ;  /* 0x0000004020107fae */ /* 0x000fe2000b9a1404 */
[----:B------:R-:W-:Y:S02]  /*0a00*/  MOV R51, R50 ;  /* 0x0000003200337202 */ /* 0x000fe40000000f00 */
[----:B------:R-:W-:Y:S01]  /*0a10*/  MOV R73, R60 ;  /* 0x0000003c00497202 */ /* 0x000fe20000000f00 */
[----:B------:R-:W-:Y:S01]  /*0a20*/  LDGSTS.E.64 [R18], desc[UR4][R34.64+0x40] ;  /* 0x0000004022127fae */ /* 0x000fe2000b9a1404 */
[----:B------:R-:W-:Y:S02]  /*0a30*/  IADD3 R60, P2, PT, R30, 0x3000, RZ ;  /* 0x000030001e3c7810 */ /* 0x000fe40007f5e0ff */
[----:B------:R-:W-:Y:S01]  /*0a40*/  MOV R57, R56 ;  /* 0x0000003800397202 */ /* 0x000fe20000000f00 */
[----:B------:R-:W-:Y:S01]  /*0a50*/  LDGSTS.E.64 [R20], desc[UR4][R36.64+0x40] ;  /* 0x0000004024147fae */ /* 0x000fe2000b9a1404 */
[----:B------:R-:W-:-:S02]  /*0a60*/  MOV R71, R58 ;  /* 0x0000003a00477202 */ /* 0x000fc40000000f00 */
[----:B------:R-:W-:Y:S01]  /*0a70*/  MOV R67, R66 ;  /* 0x0000004200437202 */ /* 0x000fe20000000f00 */
[----:B------:R-:W-:Y:S01]  /*0a80*/  LDGSTS.E.64 [R22], desc[UR4][R42.64+0x40] ;  /* 0x000000402a167fae */ /* 0x000fe2000b9a1404 */
[----:B------:R-:W-:Y:S02]  /*0a90*/  IADD3.X R61, PT, PT, RZ, R31, RZ, P2, !PT ;  /* 0x0000001fff3d7210 */ /* 0x000fe400017fe4ff */
[----:B-1----:R-:W-:Y:S01]  /*0aa0*/  LOP3.LUT R0, R39, 0x78, RZ, 0xc0, !PT ;  /* 0x0000007827007812 */ /* 0x002fe200078ec0ff */
[----:B------:R-:W-:Y:S01]  /*0ab0*/  LDGSTS.E.64 [R24], desc[UR4][R44.64+0x40] ;  /* 0x000000402c187fae */ /* 0x000fe2000b9a1404 */
[----:B------:R-:W-:Y:S02]  /*0ac0*/  LOP3.LUT R38, R38, 0x180, R39, 0xf8, !PT ;  /* 0x0000018026267812 */ /* 0x000fe400078ef827 */
[----:B------:R-:W-:Y:S01]  /*0ad0*/  LOP3.LUT R3, R9, 0x1e, RZ, 0xc0, !PT ;  /* 0x0000001e09037812 */ /* 0x000fe200078ec0ff */
[----:B------:R-:W-:Y:S01]  /*0ae0*/  LDGSTS.E.64 [R26], desc[UR4][R46.64+0x40] ;  /* 0x000000402e1a7fae */ /* 0x000fe2000b9a1404 */
[----:B------:R-:W-:-:S02]  /*0af0*/  LOP3.LUT R39, R39, 0x180, RZ, 0xc0, !PT ;  /* 0x0000018027277812 */ /* 0x000fc400078ec0ff */
[----:B------:R-:W-:Y:S01]  /*0b00*/  IADD3 R40, PT, PT, R3, R2, R40 ;  /* 0x0000000203287210 */ /* 0x000fe20007ffe028 */
[----:B------:R-:W-:Y:S03]  /*0b10*/  LDGSTS.E.BYPASS.128 [R63], desc[UR4][R52.64] ;  /* 0x00000000343f7fae */ /* 0x000fe6000b981804 */
[----:B------:R-:W-:Y:S01]  /*0b20*/  IADD3 R40, PT, PT, R39, R40, R49 ;  /* 0x0000002827287210 */ /* 0x000fe20007ffe031 */
[----:B------:R-:W0:Y:S04]  /*0b30*/  LDGDEPBAR ;  /* 0x00000000000079af */ /* 0x000e280000000000 */
[----:B------:R-:W-:Y:S04]  /*0b40*/  LDGSTS.E.64 [R29], desc[UR4][R10.64+0x80] ;  /* 0x000000800a1d7fae */ /* 0x000fe8000b9a1404 */
[----:B------:R1:W-:Y:S04]  /*0b50*/  LDGSTS.E.64 [R7], desc[UR4][R32.64+0x80] ;  /* 0x0000008020077fae */ /* 0x0003e8000b9a1404 */
[----:B------:R-:W-:Y:S04]  /*0b60*/  LDGSTS.E.64 [R13], desc[UR4][R34.64+0x80] ;  /* 0x00000080220d7fae */ /* 0x000fe8000b9a1404 */
[----:B------:R-:W-:Y:S04]  /*0b70*/  LDGSTS.E.64 [R15], desc[UR4][R36.64+0x80] ;  /* 0x00000080240f7fae */ /* 0x000fe8000b9a1404 */
[----:B------:R-:W-:Y:S04]  /*0b80*/  LDGSTS.E.64 [R17], desc[UR4][R42.64+0x80] ;  /* 0x000000802a117fae */ /* 0x000fe8000b9a1404 */
[----:B------:R-:W-:Y:S04]  /*0b90*/  LDGSTS.E.64 [R19], desc[UR4][R44.64+0x80] ;  /* 0x000000802c137fae */ /* 0x000fe8000b9a1404 */
[----:B------:R-:W-:Y:S04]  /*0ba0*/  LDGSTS.E.64 [R21], desc[UR4][R46.64+0x80] ;  /* 0x000000802e157fae */ /* 0x000fe8000b9a1404 */
[----:B------:R-:W-:Y:S04]  /*0bb0*/  LDGSTS.E.BYPASS.128 [R65], desc[UR4][R54.64] ;  /* 0x0000000036417fae */ /* 0x000fe8000b981804 */
[----:B------:R-:W0:Y:S04]  /*0bc0*/  LDGDEPBAR ;  /* 0x00000000000079af */ /* 0x000e280000000000 */
[----:B------:R-:W-:Y:S04]  /*0bd0*/  LDGSTS.E.64 [R23], desc[UR4][R10.64+0xc0] ;  /* 0x000000c00a177fae */ /* 0x000fe8000b9a1404 */
[----:B------:R-:W-:Y:S04]  /*0be0*/  LDGSTS.E.64 [R51], desc[UR4][R32.64+0xc0] ;  /* 0x000000c020337fae */ /* 0x000fe8000b9a1404 */
[----:B------:R-:W-:Y:S04]  /*0bf0*/  LDGSTS.E.64 [R25], desc[UR4][R34.64+0xc0] ;  /* 0x000000c022197fae */ /* 0x000fe8000b9a1404 */
[----:B------:R-:W-:Y:S04]  /*0c00*/  LDGSTS.E.64 [R27], desc[UR4][R36.64+0xc0] ;  /* 0x000000c0241b7fae */ /* 0x000fe8000b9a1404 */
[----:B------:R2:W-:Y:S04]  /*0c10*/  LDGSTS.E.64 [R57], desc[UR4][R42.64+0xc0] ;  /* 0x000000c02a397fae */ /* 0x0005e8000b9a1404 */
[----:B------:R-:W-:Y:S04]  /*0c20*/  LDGSTS.E.64 [R71], desc[UR4][R44.64+0xc0] ;  /* 0x000000c02c477fae */ /* 0x000fe8000b9a1404 */
[----:B------:R-:W-:Y:S04]  /*0c30*/  LDGSTS.E.64 [R73], desc[UR4][R46.64+0xc0] ;  /* 0x000000c02e497fae */ /* 0x000fe8000b9a1404 */
[----:B------:R3:W-:Y:S04]  /*0c40*/  LDGSTS.E.BYPASS.128 [R67], desc[UR4][R60.64] ;  /* 0x000000003c437fae */ /* 0x0007e8000b981804 */
[----:B------:R-:W0:Y:S01]  /*0c50*/  LDGDEPBAR ;  /* 0x00000000000079af */ /* 0x000e220000000000 */
[----:B------:R-:W-:-:S04]  /*0c60*/  DEPBAR.LE SB0, 0x3 ;  /* 0x000080c00000791a */ /* 0x000fc80000000000 */
[----:B------:R-:W-:Y:S06]  /*0c70*/  BAR.SYNC.DEFER_BLOCKING 0x0 ;  /* 0x0000000000007b1d */ /* 0x000fec0000010000 */
[----:B------:R-:W-:Y:S04]  /*0c80*/  LDS.64 R58, [R0+UR6] ;  /* 0x00000006003a7984 */ /* 0x000fe80008000a00 */
[----:B-1----:R-:W1:Y:S04]  /*0c90*/  LDS.128 R4, [R38+UR8] ;  /* 0x0000000826047984 */ /* 0x002e680008000c00 */
[----:B--2---:R-:W2:Y:S04]  /*0ca0*/  LDS.64 R56, [R0+UR6+0x80] ;  /* 0x0000800600387984 */ /* 0x004ea80008000a00 */
[----:B------:R-:W4:Y:S04]  /*0cb0*/  LDS.64 R52, [R0+UR6+0x100] ;  /* 0x0001000600347984 */ /* 0x000f280008000a00 */
[----:B------:R-:W5:Y:S04]  /*0cc0*/  LDS.64 R54, [R0+UR6+0x180] ;  /* 0x0001800600367984 */ /* 0x000f680008000a00 */
[----:B------:R-:W5:Y:S04]  /*0cd0*/  LDS.128 R20, [R38+UR8+0x40] ;  /* 0x0000400826147984 */ /* 0x000f680008000c00 */
[----:B------:R-:W5:Y:S04]  /*0ce0*/  LDS.128 R16, [R38+UR8+0x200] ;  /* 0x0002000826107984 */ /* 0x000f680008000c00 */
[----:B---3--:R-:W3:Y:S04]  /*0cf0*/  LDS.128 R60, [R38+UR8+0x240] ;  /* 0x00024008263c7984 */ /* 0x008ee80008000c00 */
[----:B------:R-:W3:Y:S04]  /*0d00*/  LDS.128 R12, [R38+UR8+0x400] ;  /* 0x00040008260c7984 */ /* 0x000ee80008000c00 */
[----:B------:R-:W3:Y:S04]  /*0d10*/  LDS.128 R8, [R38+UR8+0x440] ;  /* 0x0004400826087984 */ /* 0x000ee80008000c00 */
[----:B------:R-:W3:Y:S01]  /*0d20*/  LDS.128 R44, [R38+UR8+0x640] ;  /* 0x00064008262c7984 */ /* 0x000ee20008000c00 */
[C---:B-1----:R-:W-:Y:S01]  /*0d30*/  FFMA R3, R4.reuse, R58, RZ ;  /* 0x0000003a04037223 */ /* 0x042fe200000000ff */
[----:B------:R-:W-:-:S02]  /*0d40*/  FFMA R4, R4, R59, RZ ;  /* 0x0000003b04047223 */ /* 0x000fc400000000ff */
[----:B------:R-:W-:Y:S01]  /*0d50*/  LDS.64 R32, [R0+UR6+0x280] ;  /* 0x0002800600207984 */ /* 0x000fe20008000a00 */
[----:B--2---:R-:W-:Y:S01]  /*0d60*/  FFMA R3, R56, R5, R3 ;  /* 0x0000000538037223 */ /* 0x004fe20000000003 */
[----:B------:R-:W-:Y:S02]  /*0d70*/  FFMA R5, R5, R57, R4 ;  /* 0x0000003905057223 */ /* 0x000fe40000000004 */
[----:B------:R-:W-:Y:S01]  /*0d80*/  LDS.128 R28, [R38+UR8+0x10] ;  /* 0x00001008261c7984 */ /* 0x000fe20008000c00 */
[----:B----4-:R-:W-:Y:S01]  /*0d90*/  FFMA R3, R52, R6, R3 ;  /* 0x0000000634037223 */ /* 0x010fe20000000003 */
[----:B------:R-:W-:Y:S02]  /*0da0*/  FFMA R42, R6, R53, R5 ;  /* 0x00000035062a7223 */ /* 0x000fe40000000005 */
[----:B------:R-:W-:Y:S01]  /*0db0*/  LDS.64 R34, [R0+UR6+0x300] ;  /* 0x0003000600227984 */ /* 0x000fe20008000a00 */
[----:B-----5:R-:W-:Y:S01]  /*0dc0*/  FFMA R67, R54, R7, R3 ;  /* 0x0000000736437223 */ /* 0x020fe20000000003 */
[----:B------:R-:W-:-:S02]  /*0dd0*/  FFMA R42, R7, R55, R42 ;  /* 0x00000037072a7223 */ /* 0x000fc4000000002a */
[----:B------:R-:W-:Y:S01]  /*0de0*/  LDS.64 R36, [R0+UR6+0x380] ;  /* 0x0003800600247984 */ /* 0x000fe20008000a00 */
[----:B------:R-:W-:Y:S01]  /*0df0*/  FFMA R2, R58, R20, RZ ;  /* 0x000000143a027223 */ /* 0x000fe200000000ff */
[----:B------:R-:W-:Y:S02]  /*0e00*/  FFMA R20, R20, R59, RZ ;  /* 0x0000003b14147223 */ /* 0x000fe400000000ff */
[----:B------:R-:W1:Y:S01]  /*0e10*/  LDS.128 R4, [R38+UR8+0x600] ;  /* 0x0006000826047984 */ /* 0x000e620008000c00 */
[-C--:B------:R-:W-:Y:S01]  /*0e20*/  FFMA R25, R56, R21.reuse, R2 ;  /* 0x0000001538197223 */ /* 0x080fe20000000002 */
[----:B------:R-:W-:Y:S01]  /*0e30*/  FFMA R20, R57, R21, R20 ;  /* 0x0000001539147223 */ /* 0x000fe20000000014 */
[----:B------:R-:W-:Y:S01]  /*0e40*/  FFMA R3, R58, R16, RZ ;  /* 0x000000103a037223 */ /* 0x000fe200000000ff */
[----:B------:R-:W-:Y:S01]  /*0e50*/  FFMA R16, R16, R59, RZ ;  /* 0x0000003b10107223 */ /* 0x000fe200000000ff */
[-C--:B------:R-:W-:Y:S01]  /*0e60*/  FFMA R25, R52, R22.reuse, R25 ;  /* 0x0000001634197223 */ /* 0x080fe20000000019 */
[----:B------:R-:W-:Y:S01]  /*0e70*/  FFMA R20, R53, R22, R20 ;  /* 0x0000001635147223 */ /* 0x000fe20000000014 */
[-C--:B------:R-:W-:Y:S01]  /*0e80*/  FFMA R3, R56, R17.reuse, R3 ;  /* 0x0000001138037223 */ /* 0x080fe20000000003 */
[----:B------:R-:W-:Y:S01]  /*0e90*/  FFMA R16, R57, R17, R16 ;  /* 0x0000001139107223 */ /* 0x000fe20000000010 */
[-C--:B------:R-:W-:Y:S01]  /*0ea0*/  FFMA R69, R54, R23.reuse, R25 ;  /* 0x0000001736457223 */ /* 0x080fe20000000019 */
[----:B------:R-:W-:Y:S01]  /*0eb0*/  FFMA R73, R55, R23, R20 ;  /* 0x0000001737497223 */ /* 0x000fe20000000014 */
[----:B------:R-:W-:Y:S01]  /*0ec0*/  FFMA R3, R52, R18, R3 ;  /* 0x0000001234037223 */ /* 0x000fe20000000003 */
[----:B---3--:R-:W-:Y:S01]  /*0ed0*/  FFMA R17, R58, R60, RZ ;  /* 0x0000003c3a117223 */ /* 0x008fe200000000ff */
[----:B------:R-:W2:Y:S01]  /*0ee0*/  LDS.128 R20, [R38+UR8+0x800] ;  /* 0x0008000826147984 */ /* 0x000ea20008000c00 */
[----:B------:R-:W-:Y:S01]  /*0ef0*/  FFMA R16, R53, R18, R16 ;  /* 0x0000001235107223 */ /* 0x000fe20000000010 */
[----:B------:R-:W-:Y:S01]  /*0f00*/  FFMA R71, R54, R19, R3 ;  /* 0x0000001336477223 */ /* 0x000fe20000000003 */
[----:B------:R-:W-:Y:S01]  /*0f10*/  FFMA R17, R56, R61, R17 ;  /* 0x0000003d38117223 */ /* 0x000fe20000000011 */
[----:B------:R-:W3:Y:S01]  /*0f20*/  LDS.128 R24, [R38+UR8+0x840] ;  /* 0x0008400826187984 */ /* 0x000ee20008000c00 */
[----:B------:R-:W-:Y:S01]  /*0f30*/  FFMA R3, R58, R12, RZ ;  /* 0x0000000c3a037223 */ /* 0x000fe200000000ff */
[----:B------:R-:W-:Y:S01]  /*0f40*/  FFMA R12, R12, R59, RZ ;  /* 0x0000003b0c0c7223 */ /* 0x000fe200000000ff */
[----:B------:R-:W-:Y:S01]  /*0f50*/  FFMA R17, R52, R62, R17 ;  /* 0x0000003e34117223 */ /* 0x000fe20000000011 */
[----:B------:R-:W-:Y:S01]  /*0f60*/  FFMA R2, R58, R8, RZ ;  /* 0x000000083a027223 */ /* 0x000fe200000000ff */
[-C--:B------:R-:W-:Y:S01]  /*0f70*/  FFMA R3, R56, R13.reuse, R3 ;  /* 0x0000000d38037223 */ /* 0x080fe20000000003 */
[----:B------:R-:W-:Y:S01]  /*0f80*/  FFMA R12, R57, R13, R12 ;  /* 0x0000000d390c7223 */ /* 0x000fe2000000000c */
[----:B------:R-:W-:Y:S01]  /*0f90*/  FFMA R77, R55, R19, R16 ;  /* 0x00000013374d7223 */ /* 0x000fe20000000010 */
[----:B------:R-:W-:Y:S01]  /*0fa0*/  FFMA R65, R54, R63, R17 ;  /* 0x0000003f36417223 */ /* 0x000fe20000000011 */
[-C--:B------:R-:W-:Y:S01]  /*0fb0*/  FFMA R3, R52, R14.reuse, R3 ;  /* 0x0000000e34037223 */ /* 0x080fe20000000003 */
[----:B------:R-:W-:Y:S01]  /*0fc0*/  FFMA R13, R56, R9, R2 ;  /* 0x00000009380d7223 */ /* 0x000fe20000000002 */
[----:B------:R-:W-:Y:S01]  /*0fd0*/  FFMA R12, R53, R14, R12 ;  /* 0x0000000e350c7223 */ /* 0x000fe2000000000c */
[----:B------:R-:W4:Y:S01]  /*0fe0*/  LDS.128 R16, [R38+UR8+0xa00] ;  /* 0x000a000826107984 */ /* 0x000f220008000c00 */
[----:B------:R-:W-:Y:S01]  /*0ff0*/  FFMA R60, R60, R59, RZ ;  /* 0x0000003b3c3c7223 */ /* 0x000fe200000000ff */
[-C--:B------:R-:W-:Y:S01]  /*1000*/  FFMA R75, R54, R15.reuse, R3 ;  /* 0x0000000f364b7223 */ /* 0x080fe20000000003 */
[----:B------:R-:W-:Y:S01]  /*1010*/  FFMA R2, R52, R10, R13 ;  /* 0x0000000a34027223 */ /* 0x000fe2000000000d */
[----:B------:R-:W-:Y:S01]  /*1020*/  FFMA R48, R55, R15, R12 ;  /* 0x0000000f37307223 */ /* 0x000fe2000000000c */
[----:B------:R-:W-:Y:S01]  /*1030*/  FFMA R8, R8, R59, RZ ;  /* 0x0000003b08087223 */ /* 0x000fe200000000ff */
[----:B------:R-:W5:Y:S01]  /*1040*/  LDS.128 R12, [R38+UR8+0xa40] ;  /* 0x000a4008260c7984 */ /* 0x000f620008000c00 */
[C---:B------:R-:W-:Y:S01]  /*1050*/  FFMA R60, R57.reuse, R61, R60 ;  /* 0x0000003d393c7223 */ /* 0x040fe2000000003c */
[----:B------:R-:W-:Y:S01]  /*1060*/  FFMA R61, R54, R11, R2 ;  /* 0x0000000b363d7223 */ /* 0x000fe20000000002 */
[C---:B------:R-:W-:Y:S01]  /*1070*/  FFMA R2, R58.reuse, R44, RZ ;  /* 0x0000002c3a027223 */ /* 0x040fe200000000ff */
[----:B-1----:R-:W-:Y:S01]  /*1080*/  FFMA R3, R58, R4, RZ ;  /* 0x000000043a037223 */ /* 0x002fe200000000ff */
[----:B------:R-:W-:Y:S01]  /*1090*/  FFMA R4, R4, R59, RZ ;  /* 0x0000003b04047223 */ /* 0x000fe200000000ff */
[C---:B------:R-:W-:Y:S01]  /*10a0*/  FFMA R8, R57.reuse, R9, R8 ;  /* 0x0000000939087223 */ /* 0x040fe20000000008 */
[----:B------:R-:W-:Y:S01]  /*10b0*/  FFMA R44, R44, R59, RZ ;  /* 0x0000003b2c2c7223 */ /* 0x000fe200000000ff */
[CC--:B------:R-:W-:Y:S01]  /*10c0*/  FFMA R3, R56.reuse, R5.reuse, R3 ;  /* 0x0000000538037223 */ /* 0x0c0fe20000000003 */
[----:B------:R-:W-:Y:S01]  /*10d0*/  FFMA R4, R57, R5, R4 ;  /* 0x0000000539047223 */ /* 0x000fe20000000004 */
[----:B------:R-:W-:Y:S01]  /*10e0*/  FFMA R5, R56, R45, R2 ;  /* 0x0000002d38057223 */ /* 0x000fe20000000002 */
[C---:B------:R-:W-:Y:S01]  /*10f0*/  FFMA R8, R53.reuse, R10, R8 ;  /* 0x0000000a35087223 */ /* 0x040fe20000000008 */
[CC--:B------:R-:W-:Y:S01]  /*1100*/  FFMA R3, R52.reuse, R6.reuse, R3 ;  /* 0x0000000634037223 */ /* 0x0c0fe20000000003 */
[----:B------:R-:W-:Y:S01]  /*1110*/  FFMA R4, R53, R6, R4 ;  /* 0x0000000635047223 */ /* 0x000fe20000000004 */
[----:B------:R-:W-:Y:S01]  /*1120*/  FFMA R2, R52, R46, R5 ;  /* 0x0000002e34027223 */ /* 0x000fe20000000005 */
[C---:B------:R-:W-:Y:S01]  /*1130*/  FFMA R51, R55.reuse, R11, R8 ;  /* 0x0000000b37337223 */ /* 0x040fe20000000008 */
[CC--:B------:R-:W-:Y:S01]  /*1140*/  FFMA R41, R54.reuse, R7.reuse, R3 ;  /* 0x0000000736297223 */ /* 0x0c0fe20000000003 */
[----:B------:R-:W-:Y:S01]  /*1150*/  FFMA R43, R55, R7, R4 ;  /* 0x00000007372b7223 */ /* 0x000fe20000000004 */
[----:B------:R-:W-:Y:S01]  /*1160*/  LDS.128 R8, [R38+UR8+0xc40] ;  /* 0x000c400826087984 */ /* 0x000fe20008000c00 */
[----:B------:R-:W-:Y:S01]  /*1170*/  FFMA R44, R57, R45, R44 ;  /* 0x0000002d392c7223 */ /* 0x000fe2000000002c */
[----:B------:R-:W-:Y:S01]  /*1180*/  FFMA R45, R54, R47, R2 ;  /* 0x0000002f362d7223 */ /* 0x000fe20000000002 */
[C---:B--2---:R-:W-:Y:S01]  /*1190*/  FFMA R3, R58.reuse, R20, RZ ;  /* 0x000000143a037223 */ /* 0x044fe200000000ff */
[----:B------:R-:W1:Y:S01]  /*11a0*/  LDS.128 R4, [R38+UR8+0xc00] ;  /* 0x000c000826047984 */ /* 0x000e620008000c00 */
[----:B---3--:R-:W-:Y:S01]  /*11b0*/  FFMA R2, R58, R24, RZ ;  /* 0x000000183a027223 */ /* 0x008fe200000000ff */
[-C--:B------:R-:W-:Y:S01]  /*11c0*/  FFMA R20, R20, R59.reuse, RZ ;  /* 0x0000003b14147223 */ /* 0x080fe200000000ff */
[----:B------:R-:W-:Y:S01]  /*11d0*/  FFMA R24, R24, R59, RZ ;  /* 0x0000003b18187223 */ /* 0x000fe200000000ff */
[CC--:B------:R-:W-:Y:S01]  /*11e0*/  FFMA R3, R56.reuse, R21.reuse, R3 ;  /* 0x0000001538037223 */ /* 0x0c0fe20000000003 */
[----:B------:R-:W-:Y:S01]  /*11f0*/  FFMA R44, R53, R46, R44 ;  /* 0x0000002e352c7223 */ /* 0x000fe2000000002c */
[C---:B------:R-:W-:Y:S01]  /*1200*/  FFMA R20, R57.reuse, R21, R20 ;  /* 0x0000001539147223 */ /* 0x040fe20000000014 */
[-C--:B------:R-:W-:Y:S01]  /*1210*/  FFMA R24, R57, R25.reuse, R24 ;  /* 0x0000001939187223 */ /* 0x080fe20000000018 */
[----:B------:R-:W-:Y:S01]  /*1220*/  FFMA R21, R56, R25, R2 ;  /* 0x0000001938157223 */ /* 0x000fe20000000002 */
[C---:B------:R-:W-:Y:S01]  /*1230*/  FFMA R3, R52.reuse, R22, R3 ;  /* 0x0000001634037223 */ /* 0x040fe20000000003 */
[----:B------:R-:W-:Y:S01]  /*1240*/  FFMA R47, R55, R47, R44 ;  /* 0x0000002f372f7223 */ /* 0x000fe2000000002c */
[CC--:B------:R-:W-:Y:S01]  /*1250*/  FFMA R24, R53.reuse, R26.reuse, R24 ;  /* 0x0000001a35187223 */ /* 0x0c0fe20000000018 */
[----:B------:R-:W-:Y:S01]  /*1260*/  FFMA R46, R52, R26, R21 ;  /* 0x0000001a342e7223 */ /* 0x000fe20000000015 */
[----:B------:R-:W-:Y:S01]  /*1270*/  FFMA R20, R53, R22, R20 ;  /* 0x0000001635147223 */ /* 0x000fe20000000014 */
[----:B----4-:R-:W-:Y:S01]  /*1280*/  FFMA R21, R58, R16, RZ ;  /* 0x000000103a157223 */ /* 0x010fe200000000ff */
[C---:B------:R-:W-:Y:S01]  /*1290*/  FFMA R44, R54.reuse, R23, R3 ;  /* 0x00000017362c7223 */ /* 0x040fe20000000003 */
[-C--:B------:R-:W-:Y:S01]  /*12a0*/  FFMA R46, R54, R27.reuse, R46 ;  /* 0x0000001b362e7223 */ /* 0x080fe2000000002e */
[C---:B------:R-:W-:Y:S01]  /*12b0*/  FFMA R50, R55.reuse, R27, R24 ;  /* 0x0000001b37327223 */ /* 0x040fe20000000018 */
[----:B------:R-:W-:Y:S01]  /*12c0*/  FFMA R16, R16, R59, RZ ;  /* 0x0000003b10107223 */ /* 0x000fe200000000ff */
[----:B------:R-:W2:Y:S01]  /*12d0*/  LDS.64 R2, [R0+UR6+0x200] ;  /* 0x0002000600027984 */ /* 0x000ea20008000a00 */
[----:B------:R-:W-:Y:S01]  /*12e0*/  FFMA R66, R55, R23, R20 ;  /* 0x0000001737427223 */ /* 0x000fe20000000014 */
[----:B-----5:R-:W-:Y:S01]  /*12f0*/  FFMA R20, R58, R12, RZ ;  /* 0x0000000c3a147223 */ /* 0x020fe200000000ff */
[-C--:B------:R-:W-:Y:S01]  /*1300*/  FFMA R16, R57, R17.reuse, R16 ;  /* 0x0000001139107223 */ /* 0x080fe20000000010 */
[----:B------:R-:W3:Y:S01]  /*1310*/  LDS.128 R24, [R38+UR8+0x50] ;  /* 0x0000500826187984 */ /* 0x000ee20008000c00 */
[C---:B------:R-:W-:Y:S01]  /*1320*/  FFMA R21, R56.reuse, R17, R21 ;  /* 0x0000001138157223 */ /* 0x040fe20000000015 */
[C---:B------:R-:W-:Y:S01]  /*1330*/  FFMA R60, R53.reuse, R62, R60 ;  /* 0x0000003e353c7223 */ /* 0x040fe2000000003c */
[----:B------:R-:W-:Y:S01]  /*1340*/  FFMA R17, R56, R13, R20 ;  /* 0x0000000d38117223 */ /* 0x000fe20000000014 */
[-C--:B------:R-:W-:Y:S01]  /*1350*/  FFMA R16, R53, R18.reuse, R16 ;  /* 0x0000001235107223 */ /* 0x080fe20000000010 */
[----:B------:R-:W-:Y:S01]  /*1360*/  FFMA R12, R12, R59, RZ ;  /* 0x0000003b0c0c7223 */ /* 0x000fe200000000ff */
[C---:B------:R-:W-:Y:S01]  /*1370*/  FFMA R21, R52.reuse, R18, R21 ;  /* 0x0000001234157223 */ /* 0x040fe20000000015 */
[----:B------:R-:W-:Y:S01]  /*1380*/  FFMA R63, R55, R63, R60 ;  /* 0x0000003f373f7223 */ /* 0x000fe2000000003c */
[-C--:B------:R-:W-:Y:S01]  /*1390*/  FFMA R62, R52, R14.reuse, R17 ;  /* 0x0000000e343e7223 */ /* 0x080fe20000000011 */
[----:B------:R-:W-:Y:S01]  /*13a0*/  FFMA R12, R57, R13, R12 ;  /* 0x0000000d390c7223 */ /* 0x000fe2000000000c */
[CC--:B------:R-:W-:Y:S01]  /*13b0*/  FFMA R60, R54.reuse, R19.reuse, R21 ;  /* 0x00000013363c7223 */ /* 0x0c0fe20000000015 */
[----:B------:R-:W-:Y:S01]  /*13c0*/  FFMA R64, R55, R19, R16 ;  /* 0x0000001337407223 */ /* 0x000fe20000000010 */
[----:B------:R-:W-:Y:S01]  /*13d0*/  FFMA R62, R54, R15, R62 ;  /* 0x0000000f363e7223 */ /* 0x000fe2000000003e */
[----:B------:R-:W4:Y:S01]  /*13e0*/  LDS.128 R16, [R38+UR8+0x210] ;  /* 0x0002100826107984 */ /* 0x000f220008000c00 */
[----:B------:R-:W-:Y:S01]  /*13f0*/  FFMA R12, R53, R14, R12 ;  /* 0x0000000e350c7223 */ /* 0x000fe2000000000c */
[C---:B-1----:R-:W-:Y:S01]  /*1400*/  FFMA R13, R58.reuse, R4, RZ ;  /* 0x000000043a0d7223 */ /* 0x042fe200000000ff */
[----:B------:R-:W-:-:S02]  /*1410*/  FFMA R58, R58, R8, RZ ;  /* 0x000000083a3a7223 */ /* 0x000fc400000000ff */
[----:B------:R-:W-:Y:S01]  /*1420*/  FFMA R68, R55, R15, R12 ;  /* 0x0000000f37447223 */ /* 0x000fe2000000000c */
[----:B------:R-:W-:Y:S01]  /*1430*/  FFMA R4, R4, R59, RZ ;  /* 0x0000003b04047223 */ /* 0x000fe200000000ff */
[----:B------:R-:W1:Y:S01]  /*1440*/  LDS.128 R20, [R38+UR8+0x250] ;  /* 0x0002500826147984 */ /* 0x000e620008000c00 */
[C---:B------:R-:W-:Y:S01]  /*1450*/  FFMA R13, R56.reuse, R5, R13 ;  /* 0x00000005380d7223 */ /* 0x040fe2000000000d */
[----:B------:R-:W-:Y:S01]  /*1460*/  FFMA R15, R56, R9, R58 ;  /* 0x00000009380f7223 */ /* 0x000fe2000000003a */
[----:B------:R-:W-:Y:S01]  /*1470*/  FFMA R4, R57, R5, R4 ;  /* 0x0000000539047223 */ /* 0x000fe20000000004 */
[----:B------:R-:W-:Y:S01]  /*1480*/  FFMA R8, R8, R59, RZ ;  /* 0x0000003b08087223 */ /* 0x000fe200000000ff */
[C---:B------:R-:W-:Y:S01]  /*1490*/  FFMA R5, R52.reuse, R6, R13 ;  /* 0x0000000634057223 */ /* 0x040fe2000000000d */
[----:B------:R-:W-:Y:S01]  /*14a0*/  FFMA R52, R52, R10, R15 ;  /* 0x0000000a34347223 */ /* 0x000fe2000000000f */
[----:B------:R-:W-:Y:S01]  /*14b0*/  FFMA R4, R53, R6, R4 ;  /* 0x0000000635047223 */ /* 0x000fe20000000004 */
[----:B------:R-:W5:Y:S01]  /*14c0*/  LDS.128 R12, [R38+UR8+0x410] ;  /* 0x00041008260c7984 */ /* 0x000f620008000c00 */
[----:B------:R-:W-:Y:S01]  /*14d0*/  FFMA R8, R57, R9, R8 ;  /* 0x0000000939087223 */ /* 0x000fe20000000008 */
[----:B------:R-:W-:Y:S01]  /*14e0*/  FFMA R59, R54, R11, R52 ;  /* 0x0000000b363b7223 */ /* 0x000fe20000000034 */
[----:B------:R-:W-:-:S02]  /*14f0*/  FFMA R57, R55, R7, R4 ;  /* 0x0000000737397223 */ /* 0x000fc40000000004 */
[----:B------:R-:W-:Y:S01]  /*1500*/  FFMA R8, R53, R10, R8 ;  /* 0x0000000a35087223 */ /* 0x000fe20000000008 */
[----:B------:R-:W-:Y:S01]  /*1510*/  FFMA R53, R54, R7, R5 ;  /* 0x0000000736357223 */ /* 0x000fe20000000005 */
[C---:B--2---:R-:W-:Y:S01]  /*1520*/  FFMA R67, R28.reuse, R2, R67 ;  /* 0x000000021c437223 */ /* 0x044fe20000000043 */
[----:B------:R-:W2:Y:S01]  /*1530*/  LDS.128 R4, [R38+UR8+0x450] ;  /* 0x0004500826047984 */ /* 0x000ea20008000c00 */
[----:B------:R-:W-:Y:S01]  /*1540*/  FFMA R55, R55, R11, R8 ;  /* 0x0000000b37377223 */ /* 0x000fe20000000008 */
[-C--:B------:R-:W-:Y:S01]  /*1550*/  FFMA R42, R28, R3.reuse, R42 ;  /* 0x000000031c2a7223 */ /* 0x080fe2000000002a */
[----:B---3--:R-:W-:Y:S01]  /*1560*/  FFMA R8, R2, R24, R69 ;  /* 0x0000001802087223 */ /* 0x008fe20000000045 */
[----:B------:R-:W-:Y:S01]  /*1570*/  FFMA R24, R24, R3, R73 ;  /* 0x0000000318187223 */ /* 0x000fe20000000049 */
[C---:B------:R-:W-:Y:S01]  /*1580*/  FFMA R67, R32.reuse, R29, R67 ;  /* 0x0000001d20437223 */ /* 0x040fe20000000043 */
[----:B------:R-:W-:Y:S01]  /*1590*/  FFMA R29, R29, R33, R42 ;  /* 0x000000211d1d7223 */ /* 0x000fe2000000002a */
[-C--:B------:R-:W-:Y:S01]  /*15a0*/  FFMA R9, R32, R25.reuse, R8 ;  /* 0x0000001920097223 */ /* 0x080fe20000000008 */
[----:B------:R-:W-:Y:S01]  /*15b0*/  FFMA R24, R33, R25, R24 ;  /* 0x0000001921187223 */ /* 0x000fe20000000018 */
[----:B------:R-:W-:Y:S01]  /*15c0*/  FFMA R67, R34, R30, R67 ;  /* 0x0000001e22437223 */ /* 0x000fe20000000043 */
[----:B------:R-:W-:Y:S01]  /*15d0*/  FFMA R42, R30, R35, R29 ;  /* 0x000000231e2a7223 */ /* 0x000fe2000000001d */
[-C--:B------:R-:W-:Y:S01]  /*15e0*/  FFMA R69, R34, R26.reuse, R9 ;  /* 0x0000001a22457223 */ /* 0x080fe20000000009 */
[----:B------:R-:W-:Y:S01]  /*15f0*/  FFMA R24, R35, R26, R24 ;  /* 0x0000001a23187223 */ /* 0x000fe20000000018 */
[----:B------:R-:W3:Y:S01]  /*1600*/  LDS.128 R8, [R38+UR8+0x610] ;  /* 0x0006100826087984 */ /* 0x000ee20008000c00 */
[----:B------:R-:W-:Y:S01]  /*1610*/  FFMA R67, R36, R31, R67 ;  /* 0x0000001f24437223 */ /* 0x000fe20000000043 */
[----:B------:R-:W-:Y:S01]  /*1620*/  FFMA R42, R31, R37, R42 ;  /* 0x000000251f2a7223 */ /* 0x000fe2000000002a */
[----:B----4-:R-:W-:Y:S01]  /*1630*/  FFMA R25, R2, R16, R71 ;  /* 0x0000001002197223 */ /* 0x010fe20000000047 */
[----:B------:R-:W-:Y:S01]  /*1640*/  FFMA R16, R16, R3, R77 ;  /* 0x0000000310107223 */ /* 0x000fe2000000004d */
[----:B------:R-:W4:Y:S01]  /*1650*/  LDS.128 R28, [R38+UR8+0x650] ;  /* 0x00065008261c7984 */ /* 0x000f220008000c00 */
[----:B------:R-:W-:Y:S01]  /*1660*/  FFMA R69, R36, R27, R69 ;  /* 0x0000001b24457223 */ /* 0x000fe20000000045 */
[-C--:B------:R-:W-:Y:S01]  /*1670*/  FFMA R25, R32, R17.reuse, R25 ;  /* 0x0000001120197223 */ /* 0x080fe20000000019 */
[----:B------:R-:W-:Y:S01]  /*1680*/  FFMA R16, R33, R17, R16 ;  /* 0x0000001121107223 */ /* 0x000fe20000000010 */
[----:B------:R-:W-:Y:S01]  /*1690*/  FFMA R71, R37, R27, R24 ;  /* 0x0000001b25477223 */ /* 0x000fe20000000018 */
[----:B-1----:R-:W-:Y:S01]  /*16a0*/  FFMA R65, R2, R20, R65 ;  /* 0x0000001402417223 */ /* 0x002fe20000000041 */
[----:B------:R-:W-:Y:S01]  /*16b0*/  FFMA R20, R20, R3, R63 ;  /* 0x0000000314147223 */ /* 0x000fe2000000003f */
[-C--:B------:R-:W-:Y:S01]  /*16c0*/  FFMA R63, R34, R18.reuse, R25 ;  /* 0x00000012223f7223 */ /* 0x080fe20000000019 */
[----:B------:R-:W-:Y:S01]  /*16d0*/  FFMA R16, R35, R18, R16 ;  /* 0x0000001223107223 */ /* 0x000fe20000000010 */
[----:B------:R-:W1:Y:S01]  /*16e0*/  LDS.128 R24, [R38+UR8+0x810] ;  /* 0x0008100826187984 */ /* 0x000e620008000c00 */
[-C--:B------:R-:W-:Y:S01]  /*16f0*/  FFMA R17, R32, R21.reuse, R65 ;  /* 0x0000001520117223 */ /* 0x080fe20000000041 */
[----:B------:R-:W-:Y:S01]  /*1700*/  FFMA R20, R33, R21, R20 ;  /* 0x0000001521147223 */ /* 0x000fe20000000014 */
[-C--:B------:R-:W-:Y:S01]  /*1710*/  FFMA R63, R36, R19.reuse, R63 ;  /* 0x00000013243f7223 */ /* 0x080fe2000000003f */
[----:B-----5:R-:W-:Y:S01]  /*1720*/  FFMA R21, R2, R12, R75 ;  /* 0x0000000c02157223 */ /* 0x020fe2000000004b */
[----:B------:R-:W-:Y:S01]  /*1730*/  FFMA R65, R37, R19, R16 ;  /* 0x0000001325417223 */ /* 0x000fe20000000010 */
[-C--:B------:R-:W-:Y:S01]  /*1740*/  FFMA R73, R34, R22.reuse, R17 ;  /* 0x0000001622497223 */ /* 0x080fe20000000011 */
[----:B------:R-:W-:Y:S01]  /*1750*/  FFMA R20, R35, R22, R20 ;  /* 0x0000001623147223 */ /* 0x000fe20000000014 */
[----:B------:R-:W5:Y:S01]  /*1760*/  LDS.128 R16, [R38+UR8+0x850] ;  /* 0x0008500826107984 */ /* 0x000f620008000c00 */
[----:B------:R-:W-:Y:S01]  /*1770*/  FFMA R21, R32, R13, R21 ;  /* 0x0000000d20157223 */ /* 0x000fe20000000015 */
[-C--:B------:R-:W-:Y:S01]  /*1780*/  FFMA R73, R36, R23.reuse, R73 ;  /* 0x0000001724497223 */ /* 0x080fe20000000049 */
[----:B------:R-:W-:Y:S01]  /*1790*/  FFMA R75, R37, R23, R20 ;  /* 0x00000017254b7223 */ /* 0x000fe20000000014 */
[----:B------:R-:W-:Y:S01]  /*17a0*/  FFMA R48, R12, R3, R48 ;  /* 0x000000030c307223 */ /* 0x000fe20000000030 */
[----:B------:R-:W-:Y:S01]  /*17b0*/  FFMA R77, R34, R14, R21 ;  /* 0x0000000e224d7223 */ /* 0x000fe20000000015 */
[----:B--2---:R-:W-:Y:S01]  /*17c0*/  FFMA R61, R2, R4, R61 ;  /* 0x00000004023d7223 */ /* 0x004fe2000000003d */
[----:B------:R-:W2:Y:S01]  /*17d0*/  LDS.128 R20, [R38+UR8+0xa10] ;  /* 0x000a100826147984 */ /* 0x000ea20008000c00 */
[----:B------:R-:W-:Y:S01]  /*17e0*/  FFMA R48, R33, R13, R48 ;  /* 0x0000000d21307223 */ /* 0x000fe20000000030 */
[----:B------:R-:W-:Y:S01]  /*17f0*/  FFMA R4, R4, R3, R51 ;  /* 0x0000000304047223 */ /* 0x000fe20000000033 */
[----:B------:R-:W-:Y:S01]  /*1800*/  FFMA R61, R32, R5, R61 ;  /* 0x00000005203d7223 */ /* 0x000fe2000000003d */
[----:B------:R-:W-:Y:S01]  /*1810*/  FFMA R77, R36, R15, R77 ;  /* 0x0000000f244d7223 */ /* 0x000fe2000000004d */
[----:B------:R-:W-:Y:S01]  /*1820*/  FFMA R48, R35, R14, R48 ;  /* 0x0000000e23307223 */ /* 0x000fe20000000030 */
[----:B------:R-:W-:Y:S01]  /*1830*/  FFMA R4, R33, R5, R4 ;  /* 0x0000000521047223 */ /* 0x000fe20000000004 */
[----:B------:R-:W-:-:S02]  /*1840*/  FFMA R61, R34, R6, R61 ;  /* 0x00000006223d7223 */ /* 0x000fc4000000003d */
[----:B------:R-:W-:Y:S01]  /*1850*/  FFMA R48, R37, R15, R48 ;  /* 0x0000000f25307223 */ /* 0x000fe20000000030 */
[----:B---3--:R-:W-:Y:S01]  /*1860*/  FFMA R5, R2, R8, R41 ;  /* 0x0000000802057223 */ /* 0x008fe20000000029 */
[----:B------:R-:W3:Y:S01]  /*1870*/  LDS.128 R12, [R38+UR8+0xa50] ;  /* 0x000a5008260c7984 */ /* 0x000ee20008000c00 */
[----:B------:R-:W-:Y:S01]  /*1880*/  FFMA R8, R8, R3, R43 ;  /* 0x0000000308087223 */ /* 0x000fe2000000002b */
[----:B------:R-:W-:Y:S01]  /*1890*/  FFMA R4, R35, R6, R4 ;  /* 0x0000000623047223 */ /* 0x000fe20000000004 */
[-C--:B------:R-:W-:Y:S01]  /*18a0*/  FFMA R5, R32, R9.reuse, R5 ;  /* 0x0000000920057223 */ /* 0x080fe20000000005 */
[----:B----4-:R-:W-:Y:S01]  /*18b0*/  FFMA R45, R2, R28, R45 ;  /* 0x0000001c022d7223 */ /* 0x010fe2000000002d */
[----:B------:R-:W-:Y:S01]  /*18c0*/  FFMA R8, R33, R9, R8 ;  /* 0x0000000921087223 */ /* 0x000fe20000000008 */
[-C--:B------:R-:W-:Y:S01]  /*18d0*/  FFMA R41, R36, R7.reuse, R61 ;  /* 0x0000000724297223 */ /* 0x080fe2000000003d */
[-C--:B------:R-:W-:Y:S01]  /*18e0*/  FFMA R5, R34, R10.reuse, R5 ;  /* 0x0000000a22057223 */ /* 0x080fe20000000005 */
[----:B------:R-:W-:Y:S01]  /*18f0*/  FFMA R43, R37, R7, R4 ;  /* 0x00000007252b7223 */ /* 0x000fe20000000004 */
[----:B------:R-:W-:Y:S01]  /*1900*/  FFMA R28, R28, R3, R47 ;  /* 0x000000031c1c7223 */ /* 0x000fe2000000002f */
[----:B------:R-:W-:Y:S01]  /*1910*/  FFMA R8, R35, R10, R8 ;  /* 0x0000000a23087223 */ /* 0x000fe20000000008 */
[----:B------:R-:W-:Y:S01]  /*1920*/  FFMA R52, R36, R11, R5 ;  /* 0x0000000b24347223 */ /* 0x000fe20000000005 */
[----:B------:R-:W-:Y:S01]  /*1930*/  FFMA R45, R32, R29, R45 ;  /* 0x0000001d202d7223 */ /* 0x000fe2000000002d */
[----:B------:R-:W4:Y:S01]  /*1940*/  LDS.128 R4, [R38+UR8+0xc10] ;  /* 0x000c100826047984 */ /* 0x000f220008000c00 */
[----:B-1----:R-:W-:Y:S01]  /*1950*/  FFMA R9, R2, R24, R44 ;  /* 0x0000001802097223 */ /* 0x002fe2000000002c */
[----:B------:R-:W-:Y:S01]  /*1960*/  FFMA R66, R24, R3, R66 ;  /* 0x0000000318427223 */ /* 0x000fe20000000042 */
[----:B------:R-:W-:Y:S01]  /*1970*/  FFMA R28, R33, R29, R28 ;  /* 0x0000001d211c7223 */ /* 0x000fe2000000001c */
[----:B------:R-:W-:Y:S01]  /*1980*/  FFMA R54, R37, R11, R8 ;  /* 0x0000000b25367223 */ /* 0x000fe20000000008 */
[-C--:B------:R-:W-:Y:S01]  /*1990*/  FFMA R29, R32, R25.reuse, R9 ;  /* 0x00000019201d7223 */ /* 0x080fe20000000009 */
[----:B------:R-:W-:Y:S01]  /*19a0*/  FFMA R66, R33, R25, R66 ;  /* 0x0000001921427223 */ /* 0x000fe20000000042 */
[----:B------:R-:W1:Y:S01]  /*19b0*/  LDS.128 R8, [R38+UR8+0xc50] ;  /* 0x000c500826087984 */ /* 0x000e620008000c00 */
[----:B------:R-:W-:Y:S01]  /*19c0*/  FFMA R45, R34, R30, R45 ;  /* 0x0000001e222d7223 */ /* 0x000fe2000000002d */
[----:B-----5:R-:W-:Y:S01]  /*19d0*/  FFMA R25, R2, R16, R46 ;  /* 0x0000001002197223 */ /* 0x020fe2000000002e */
[----:B------:R-:W-:Y:S01]  /*19e0*/  FFMA R50, R16, R3, R50 ;  /* 0x0000000310327223 */ /* 0x000fe20000000032 */
[-C--:B------:R-:W-:Y:S01]  /*19f0*/  FFMA R29, R34, R26.reuse, R29 ;  /* 0x0000001a221d7223 */ /* 0x080fe2000000001d */
[----:B------:R-:W-:Y:S01]  /*1a00*/  FFMA R70, R35, R26, R66 ;  /* 0x0000001a23467223 */ /* 0x000fe20000000042 */
[-C--:B------:R-:W-:Y:S01]  /*1a10*/  FFMA R25, R32, R17.reuse, R25 ;  /* 0x0000001120197223 */ /* 0x080fe20000000019 */
[----:B------:R-:W-:Y:S01]  /*1a20*/  FFMA R50, R33, R17, R50 ;  /* 0x0000001121327223 */ /* 0x000fe20000000032 */
[----:B------:R-:W-:Y:S01]  /*1a30*/  FFMA R66, R36, R27, R29 ;  /* 0x0000001b24427223 */ /* 0x000fe2000000001d */
[----:B--2---:R-:W-:Y:S01]  /*1a40*/  FFMA R17, R2, R20, R60 ;  /* 0x0000001402117223 */ /* 0x004fe2000000003c */
[-C--:B------:R-:W-:Y:S01]  /*1a50*/  FFMA R25, R34, R18.reuse, R25 ;  /* 0x0000001222197223 */ /* 0x080fe20000000019 */
[----:B------:R-:W-:Y:S01]  /*1a60*/  FFMA R50, R35, R18, R50 ;  /* 0x0000001223327223 */ /* 0x000fe20000000032 */
[----:B------:R-:W-:Y:S01]  /*1a70*/  FFMA R20, R20, R3, R64 ;  /* 0x0000000314147223 */ /* 0x000fe20000000040 */
[C---:B------:R-:W-:Y:S01]  /*1a80*/  FFMA R56, R36.reuse, R31, R45 ;  /* 0x0000001f24387223 */ /* 0x040fe2000000002d */
[-C--:B------:R-:W-:Y:S01]  /*1a90*/  FFMA R64, R36, R19.reuse, R25 ;  /* 0x0000001324407223 */ /* 0x080fe20000000019 */
[C---:B------:R-:W-:Y:S01]  /*1aa0*/  FFMA R72, R37.reuse, R19, R50 ;  /* 0x0000001325487223 */ /* 0x040fe20000000032 */
[----:B------:R-:W-:Y:S01]  /*1ab0*/  FFMA R29, R32, R21, R17 ;  /* 0x00000015201d7223 */ /* 0x000fe20000000011 */
[----:B------:R-:W-:Y:S01]  /*1ac0*/  LDS.64 R44, [R0+UR6+0x400] ;  /* 0x00040006002c7984 */ /* 0x000fe20008000a00 */
[----:B------:R-:W-:Y:S01]  /*1ad0*/  FFMA R70, R37, R27, R70 ;  /* 0x0000001b25467223 */ /* 0x000fe20000000046 */
[----:B------:R-:W-:Y:S01]  /*1ae0*/  FFMA R20, R33, R21, R20 ;  /* 0x0000001521147223 */ /* 0x000fe20000000014 */
[----:B---3--:R-:W-:Y:S01]  /*1af0*/  FFMA R21, R2, R12, R62 ;  /* 0x0000000c02157223 */ /* 0x008fe2000000003e */
[----:B------:R-:W2:Y:S01]  /*1b00*/  LDS.128 R16, [R38+UR8+0x20] ;  /* 0x0000200826107984 */ /* 0x000ea20008000c00 */
[----:B------:R-:W-:Y:S01]  /*1b10*/  FFMA R68, R12, R3, R68 ;  /* 0x000000030c447223 */ /* 0x000fe20000000044 */
[-C--:B------:R-:W-:Y:S01]  /*1b20*/  FFMA R20, R35, R22.reuse, R20 ;  /* 0x0000001623147223 */ /* 0x080fe20000000014 */
[-C--:B------:R-:W-:Y:S01]  /*1b30*/  FFMA R21, R32, R13.reuse, R21 ;  /* 0x0000000d20157223 */ /* 0x080fe20000000015 */
[----:B------:R-:W3:Y:S01]  /*1b40*/  LDS.128 R24, [R38+UR8+0x60] ;  /* 0x0000600826187984 */ /* 0x000ee20008000c00 */
[----:B------:R-:W-:Y:S01]  /*1b50*/  FFMA R68, R33, R13, R68 ;  /* 0x0000000d21447223 */ /* 0x000fe20000000044 */
[C---:B------:R-:W-:Y:S01]  /*1b60*/  FFMA R29, R34.reuse, R22, R29 ;  /* 0x00000016221d7223 */ /* 0x040fe2000000001d */
[-C--:B------:R-:W-:Y:S01]  /*1b70*/  FFMA R12, R34, R14.reuse, R21 ;  /* 0x0000000e220c7223 */ /* 0x080fe20000000015 */
[----:B------:R-:W5:Y:S01]  /*1b80*/  LDS.64 R46, [R0+UR6+0x480] ;  /* 0x00048006002e7984 */ /* 0x000f620008000a00 */
[----:B------:R-:W-:Y:S01]  /*1b90*/  FFMA R76, R35, R14, R68 ;  /* 0x0000000e234c7223 */ /* 0x000fe20000000044 */
[C---:B------:R-:W-:Y:S01]  /*1ba0*/  FFMA R62, R36.reuse, R23, R29 ;  /* 0x00000017243e7223 */ /* 0x040fe2000000001d */
[-C--:B------:R-:W-:Y:S01]  /*1bb0*/  FFMA R68, R36, R15.reuse, R12 ;  /* 0x0000000f24447223 */ /* 0x080fe2000000000c */
[----:B------:R-:W5:Y:S01]  /*1bc0*/  LDS.64 R50, [R0+UR6+0x500] ;  /* 0x0005000600327984 */ /* 0x000f620008000a00 */
[C---:B------:R-:W-:Y:S01]  /*1bd0*/  FFMA R76, R37.reuse, R15, R76 ;  /* 0x0000000f254c7223 */ /* 0x040fe2000000004c */
[----:B----4-:R-:W-:Y:S01]  /*1be0*/  FFMA R53, R2, R4, R53 ;  /* 0x0000000402357223 */ /* 0x010fe20000000035 */
[----:B------:R-:W-:Y:S01]  /*1bf0*/  FFMA R4, R4, R3, R57 ;  /* 0x0000000304047223 */ /* 0x000fe20000000039 */
[----:B------:R-:W4:Y:S01]  /*1c00*/  LDS.64 R60, [R0+UR6+0x580] ;  /* 0x00058006003c7984 */ /* 0x000f220008000a00 */
[----:B------:R-:W-:Y:S01]  /*1c10*/  FFMA R74, R37, R23, R20 ;  /* 0x00000017254a7223 */ /* 0x000fe20000000014 */
[-C--:B------:R-:W-:Y:S01]  /*1c20*/  FFMA R53, R32, R5.reuse, R53 ;  /* 0x0000000520357223 */ /* 0x080fe20000000035 */
[----:B-1----:R-:W-:Y:S01]  /*1c30*/  FFMA R2, R2, R8, R59 ;  /* 0x0000000802027223 */ /* 0x002fe2000000003b */
[----:B------:R-:W1:Y:S01]  /*1c40*/  LDS.128 R12, [R38+UR8+0x220] ;  /* 0x00022008260c7984 */ /* 0x000e620008000c00 */
[----:B------:R-:W-:Y:S01]  /*1c50*/  FFMA R4, R33, R5, R4 ;  /* 0x0000000521047223 */ /* 0x000fe20000000004 */
[C---:B------:R-:W-:Y:S01]  /*1c60*/  FFMA R28, R35.reuse, R30, R28 ;  /* 0x0000001e231c7223 */ /* 0x040fe2000000001c */
[----:B------:R-:W-:Y:S01]  /*1c70*/  FFMA R8, R8, R3, R55 ;  /* 0x0000000308087223 */ /* 0x000fe20000000037 */
[----:B------:R-:W1:Y:S01]  /*1c80*/  LDS.128 R20, [R38+UR8+0x260] ;  /* 0x0002600826147984 */ /* 0x000e620008000c00 */
[-C--:B------:R-:W-:Y:S01]  /*1c90*/  FFMA R5, R32, R9.reuse, R2 ;  /* 0x0000000920057223 */ /* 0x080fe20000000002 */
[-C--:B------:R-:W-:Y:S01]  /*1ca0*/  FFMA R4, R35, R6.reuse, R4 ;  /* 0x0000000623047223 */ /* 0x080fe20000000004 */
[C---:B------:R-:W-:Y:S01]  /*1cb0*/  FFMA R3, R34.reuse, R6, R53 ;  /* 0x0000000622037223 */ /* 0x040fe20000000035 */
[----:B------:R-:W-:Y:S01]  /*1cc0*/  FFMA R8, R33, R9, R8 ;  /* 0x0000000921087223 */ /* 0x000fe20000000008 */
[C---:B------:R-:W-:Y:S01]  /*1cd0*/  FFMA R58, R37.reuse, R31, R28 ;  /* 0x0000001f253a7223 */ /* 0x040fe2000000001c */
[-C--:B------:R-:W-:Y:S01]  /*1ce0*/  FFMA R34, R34, R10.reuse, R5 ;  /* 0x0000000a22227223 */ /* 0x080fe20000000005 */
[CC--:B------:R-:W-:Y:S01]  /*1cf0*/  FFMA R3, R36.reuse, R7.reuse, R3 ;  /* 0x0000000724037223 */ /* 0x0c0fe20000000003 */
[----:B------:R-:W-:Y:S01]  /*1d00*/  FFMA R33, R37, R7, R4 ;  /* 0x0000000725217223 */ /* 0x000fe20000000004 */
[----:B------:R-:W1:Y:S01]  /*1d10*/  LDS.128 R28, [R38+UR8+0x420] ;  /* 0x00042008261c7984 */ /* 0x000e620008000c00 */
[----:B------:R-:W-:Y:S01]  /*1d20*/  FFMA R8, R35, R10, R8 ;  /* 0x0000000a23087223 */ /* 0x000fe20000000008 */
[----:B------:R-:W-:-:S02]  /*1d30*/  FFMA R35, R36, R11, R34 ;  /* 0x0000000b24237223 */ /* 0x000fc40000000022 */
[----:B------:R-:W1:Y:S01]  /*1d40*/  LDS.128 R4, [R38+UR8+0x460] ;  /* 0x0004600826047984 */ /* 0x000e620008000c00 */
[----:B------:R-:W-:Y:S01]  /*1d50*/  FFMA R37, R37, R11, R8 ;  /* 0x0000000b25257223 */ /* 0x000fe20000000008 */
[C---:B--2---:R-:W-:Y:S01]  /*1d60*/  FFMA R67, R16.reuse, R44, R67 ;  /* 0x0000002c10437223 */ /* 0x044fe20000000043 */
[-C--:B------:R-:W-:Y:S01]  /*1d70*/  FFMA R42, R16, R45.reuse, R42 ;  /* 0x0000002d102a7223 */ /* 0x080fe2000000002a */
[----:B------:R-:W2:Y:S01]  /*1d80*/  LDS.128 R8, [R38+UR8+0x620] ;  /* 0x0006200826087984 */ /* 0x000ea20008000c00 */
[----:B---3--:R-:W-:Y:S01]  /*1d90*/  FFMA R2, R44, R24, R69 ;  /* 0x000000182c027223 */ /* 0x008fe20000000045 */
[----:B------:R-:W-:Y:S01]  /*1da0*/  FFMA R24, R24, R45, R71 ;  /* 0x0000002d18187223 */ /* 0x000fe20000000047 */
[C---:B-----5:R-:W-:Y:S01]  /*1db0*/  FFMA R67, R46.reuse, R17, R67 ;  /* 0x000000112e437223 */ /* 0x060fe20000000043 */
[----:B------:R-:W-:Y:S01]  /*1dc0*/  FFMA R17, R17, R47, R42 ;  /* 0x0000002f11117223 */ /* 0x000fe2000000002a */
[-C--:B------:R-:W-:Y:S01]  /*1dd0*/  FFMA R55, R46, R25.reuse, R2 ;  /* 0x000000192e377223 */ /* 0x080fe20000000002 */
[----:B------:R-:W-:Y:S01]  /*1de0*/  FFMA R24, R47, R25, R24 ;  /* 0x000000192f187223 */ /* 0x000fe20000000018 */
[----:B------:R-:W-:Y:S01]  /*1df0*/  FFMA R53, R50, R18, R67 ;  /* 0x0000001232357223 */ /* 0x000fe20000000043 */
[----:B------:R-:W-:Y:S01]  /*1e00*/  FFMA R2, R18, R51, R17 ;  /* 0x0000003312027223 */ /* 0x000fe20000000011 */
[-C--:B------:R-:W-:Y:S01]  /*1e10*/  FFMA R55, R50, R26.reuse, R55 ;  /* 0x0000001a32377223 */ /* 0x080fe20000000037 */
[----:B------:R-:W-:Y:S01]  /*1e20*/  FFMA R24, R51, R26, R24 ;  /* 0x0000001a33187223 */ /* 0x000fe20000000018 */
[C---:B----4-:R-:W-:Y:S01]  /*1e30*/  FFMA R53, R60.reuse, R19, R53 ;  /* 0x000000133c357223 */ /* 0x050fe20000000035 */
[----:B------:R-:W-:Y:S01]  /*1e40*/  FFMA R2, R19, R61, R2 ;  /* 0x0000003d13027223 */ /* 0x000fe20000000002 */
[----:B------:R-:W-:Y:S01]  /*1e50*/  FFMA R55, R60, R27, R55 ;  /* 0x0000001b3c377223 */ /* 0x000fe20000000037 */
[----:B------:R-:W3:Y:S01]  /*1e60*/  LDS.128 R16, [R38+UR8+0x660] ;  /* 0x0006600826107984 */ /* 0x000ee20008000c00 */
[----:B-1----:R-:W-:Y:S01]  /*1e70*/  FFMA R63, R44, R12, R63 ;  /* 0x0000000c2c3f7223 */ /* 0x002fe2000000003f */
[----:B------:R-:W-:Y:S01]  /*1e80*/  FFMA R12, R12, R45, R65 ;  /* 0x0000002d0c0c7223 */ /* 0x000fe20000000041 */
[----:B------:R-:W-:-:S02]  /*1e90*/  FFMA R57, R61, R27, R24 ;  /* 0x0000001b3d397223 */ /* 0x000fc40000000018 */
[-C--:B------:R-:W-:Y:S01]  /*1ea0*/  FFMA R63, R46, R13.reuse, R63 ;  /* 0x0000000d2e3f7223 */ /* 0x080fe2000000003f */
[----:B------:R-:W-:Y:S01]  /*1eb0*/  FFMA R12, R47, R13, R12 ;  /* 0x0000000d2f0c7223 */ /* 0x000fe2000000000c */
[----:B------:R-:W-:Y:S01]  /*1ec0*/  FFMA R73, R44, R20, R73 ;  /* 0x000000142c497223 */ /* 0x000fe20000000049 */
[----:B------:R-:W1:Y:S01]  /*1ed0*/  LDS.128 R24, [R38+UR8+0x820] ;  /* 0x0008200826187984 */ /* 0x000e620008000c00 */
[----:B------:R-:W-:Y:S01]  /*1ee0*/  FFMA R20, R20, R45, R75 ;  /* 0x0000002d14147223 */ /* 0x000fe2000000004b */
[-C--:B------:R-:W-:Y:S01]  /*1ef0*/  FFMA R12, R51, R14.reuse, R12 ;  /* 0x0000000e330c7223 */ /* 0x080fe2000000000c */
[----:B------:R-:W-:Y:S01]  /*1f00*/  FFMA R63, R50, R14, R63 ;  /* 0x0000000e323f7223 */ /* 0x000fe2000000003f */
[-C--:B------:R-:W-:Y:S01]  /*1f10*/  FFMA R73, R46, R21.reuse, R73 ;  /* 0x000000152e497223 */ /* 0x080fe20000000049 */
[----:B------:R-:W-:Y:S01]  /*1f20*/  FFMA R20, R47, R21, R20 ;  /* 0x000000152f147223 */ /* 0x000fe20000000014 */
[-C--:B------:R-:W-:Y:S01]  /*1f30*/  FFMA R65, R61, R15.reuse, R12 ;  /* 0x0000000f3d417223 */ /* 0x080fe2000000000c */
[----:B------:R-:W-:Y:S01]  /*1f40*/  FFMA R63, R60, R15, R63 ;  /* 0x0000000f3c3f7223 */ /* 0x000fe2000000003f */
[----:B------:R-:W-:Y:S01]  /*1f50*/  FFMA R77, R44, R28, R77 ;  /* 0x0000001c2c4d7223 */ /* 0x000fe2000000004d */
[----:B------:R-:W-:Y:S01]  /*1f60*/  FFMA R20, R51, R22, R20 ;  /* 0x0000001633147223 */ /* 0x000fe20000000014 */
[----:B------:R-:W-:Y:S01]  /*1f70*/  FFMA R48, R28, R45, R48 ;  /* 0x0000002d1c307223 */ /* 0x000fe20000000030 */
[----:B------:R-:W4:Y:S01]  /*1f80*/  LDS.128 R12, [R38+UR8+0x860] ;  /* 0x00086008260c7984 */ /* 0x000f220008000c00 */
[----:B------:R-:W-:Y:S01]  /*1f90*/  FFMA R21, R44, R4, R41 ;  /* 0x000000042c157223 */ /* 0x000fe20000000029 */
[----:B------:R-:W-:Y:S01]  /*1fa0*/  FFMA R69, R50, R22, R73 ;  /* 0x0000001632457223 */ /* 0x000fe20000000049 */
[-C--:B------:R-:W-:Y:S01]  /*1fb0*/  FFMA R77, R46, R29.reuse, R77 ;  /* 0x0000001d2e4d7223 */ /* 0x080fe2000000004d */
[----:B------:R-:W-:Y:S01]  /*1fc0*/  FFMA R48, R47, R29, R48 ;  /* 0x0000001d2f307223 */ /* 0x000fe20000000030 */
[-C--:B------:R-:W-:Y:S01]  /*1fd0*/  FFMA R71, R61, R23.reuse, R20 ;  /* 0x000000173d477223 */ /* 0x080fe20000000014 */
[----:B------:R-:W-:Y:S01]  /*1fe0*/  FFMA R69, R60, R23, R69 ;  /* 0x000000173c457223 */ /* 0x000fe20000000045 */
[----:B------:R-:W-:Y:S01]  /*1ff0*/  FFMA R4, R4, R45, R43 ;  /* 0x0000002d04047223 */ /* 0x000fe2000000002b */
[-C--:B------:R-:W-:Y:S01]  /*2000*/  FFMA R29, R46, R5.reuse, R21 ;  /* 0x000000052e1d7223 */ /* 0x080fe20000000015 */
[CC--:B------:R-:W-:Y:S01]  /*2010*/  FFMA R41, R50.reuse, R30.reuse, R77 ;  /* 0x0000001e32297223 */ /* 0x0c0fe2000000004d */
[----:B------:R-:W5:Y:S01]  /*2020*/  LDS.128 R20, [R38+UR8+0xa20] ;  /* 0x000a200826147984 */ /* 0x000f620008000c00 */
[----:B------:R-:W-:Y:S01]  /*2030*/  FFMA R4, R47, R5, R4 ;  /* 0x000000052f047223 */ /* 0x000fe20000000004 */
[C---:B------:R-:W-:Y:S01]  /*2040*/  FFMA R48, R51.reuse, R30, R48 ;  /* 0x0000001e33307223 */ /* 0x040fe20000000030 */
[----:B------:R-:W-:Y:S01]  /*2050*/  FFMA R29, R50, R6, R29 ;  /* 0x00000006321d7223 */ /* 0x000fe2000000001d */
[----:B--2---:R-:W-:Y:S01]  /*2060*/  FFMA R5, R44, R8, R52 ;  /* 0x000000082c057223 */ /* 0x004fe20000000034 */
[----:B------:R-:W-:Y:S01]  /*2070*/  FFMA R4, R51, R6, R4 ;  /* 0x0000000633047223 */ /* 0x000fe20000000004 */
[CC--:B------:R-:W-:Y:S01]  /*2080*/  FFMA R41, R60.reuse, R31.reuse, R41 ;  /* 0x0000001f3c297223 */ /* 0x0c0fe20000000029 */
[C---:B------:R-:W-:Y:S01]  /*2090*/  FFMA R73, R61.reuse, R31, R48 ;  /* 0x0000001f3d497223 */ /* 0x040fe20000000030 */
[----:B------:R-:W-:Y:S01]  /*20a0*/  FFMA R75, R60, R7, R29 ;  /* 0x000000073c4b7223 */ /* 0x000fe2000000001d */
[----:B------:R-:W-:Y:S01]  /*20b0*/  FFMA R54, R8, R45, R54 ;  /* 0x0000002d08367223 */ /* 0x000fe20000000036 */
[----:B------:R-:W-:Y:S01]  /*20c0*/  FFMA R77, R61, R7, R4 ;  /* 0x000000073d4d7223 */ /* 0x000fe20000000004 */
[-C--:B------:R-:W-:Y:S01]  /*20d0*/  FFMA R29, R46, R9.reuse, R5 ;  /* 0x000000092e1d7223 */ /* 0x080fe20000000005 */
[----:B---3--:R-:W-:Y:S01]  /*20e0*/  FFMA R31, R44, R16, R56 ;  /* 0x000000102c1f7223 */ /* 0x008fe20000000038 */
[----:B------:R-:W2:Y:S01]  /*20f0*/  LDS.128 R4, [R38+UR8+0xa60] ;  /* 0x000a600826047984 */ /* 0x000ea20008000c00 */
[C---:B------:R-:W-:Y:S01]  /*2100*/  FFMA R54, R47.reuse, R9, R54 ;  /* 0x000000092f367223 */ /* 0x040fe20000000036 */
[----:B------:R-:W-:Y:S01]  /*2110*/  FFMA R9, R50, R10, R29 ;  /* 0x0000000a32097223 */ /* 0x000fe2000000001d */
[----:B------:R-:W-:Y:S01]  /*2120*/  FFMA R43, R46, R17, R31 ;  /* 0x000000112e2b7223 */ /* 0x000fe2000000001f */
[----:B------:R-:W-:Y:S01]  /*2130*/  FFMA R58, R16, R45, R58 ;  /* 0x0000002d103a7223 */ /* 0x000fe2000000003a */
[----:B------:R-:W3:Y:S01]  /*2140*/  LDS.128 R28, [R38+UR8+0xc20] ;  /* 0x000c2008261c7984 */ /* 0x000ee20008000c00 */
[----:B------:R-:W-:Y:S01]  /*2150*/  FFMA R34, R60, R11, R9 ;  /* 0x0000000b3c227223 */ /* 0x000fe20000000009 */
[----:B-1----:R-:W-:Y:S01]  /*2160*/  FFMA R9, R44, R24, R66 ;  /* 0x000000182c097223 */ /* 0x002fe20000000042 */
[----:B------:R-:W-:Y:S01]  /*2170*/  FFMA R58, R47, R17, R58 ;  /* 0x000000112f3a7223 */ /* 0x000fe2000000003a */
[C---:B------:R-:W-:Y:S01]  /*2180*/  FFMA R36, R51.reuse, R10, R54 ;  /* 0x0000000a33247223 */ /* 0x040fe20000000036 */
[-C--:B------:R-:W-:Y:S01]  /*2190*/  FFMA R43, R50, R18.reuse, R43 ;  /* 0x00000012322b7223 */ /* 0x080fe2000000002b */
[----:B------:R-:W-:Y:S01]  /*21a0*/  FFMA R17, R46, R25, R9 ;  /* 0x000000192e117223 */ /* 0x000fe20000000009 */
[----:B------:R-:W-:Y:S01]  /*21b0*/  FFMA R52, R51, R18, R58 ;  /* 0x0000001233347223 */ /* 0x000fe2000000003a */
[C---:B------:R-:W-:Y:S01]  /*21c0*/  FFMA R36, R61.reuse, R11, R36 ;  /* 0x0000000b3d247223 */ /* 0x040fe20000000024 */
[-C--:B------:R-:W-:Y:S01]  /*21d0*/  FFMA R48, R60, R19.reuse, R43 ;  /* 0x000000133c307223 */ /* 0x080fe2000000002b */
[----:B------:R-:W1:Y:S01]  /*21e0*/  LDS.128 R8, [R38+UR8+0xc60] ;  /* 0x000c600826087984 */ /* 0x000e620008000c00 */
[----:B------:R-:W-:Y:S01]  /*21f0*/  FFMA R52, R61, R19, R52 ;  /* 0x000000133d347223 */ /* 0x000fe20000000034 */
[----:B----4-:R-:W-:Y:S01]  /*2200*/  FFMA R19, R44, R12, R64 ;  /* 0x0000000c2c137223 */ /* 0x010fe20000000040 */
[----:B------:R-:W-:Y:S01]  /*2210*/  FFMA R72, R12, R45, R72 ;  /* 0x0000002d0c487223 */ /* 0x000fe20000000048 */
[----:B------:R-:W-:Y:S01]  /*2220*/  FFMA R17, R50, R26, R17 ;  /* 0x0000001a32117223 */ /* 0x000fe20000000011 */
[----:B------:R-:W-:Y:S01]  /*2230*/  LDS.64 R42, [R0+UR6+0x600] ;  /* 0x00060006002a7984 */ /* 0x000fe20008000a00 */
[-C--:B------:R-:W-:Y:S01]  /*2240*/  FFMA R19, R46, R13.reuse, R19 ;  /* 0x0000000d2e137223 */ /* 0x080fe20000000013 */
[----:B------:R-:W-:Y:S01]  /*2250*/  FFMA R72, R47, R13, R72 ;  /* 0x0000000d2f487223 */ /* 0x000fe20000000048 */
[----:B------:R-:W-:Y:S01]  /*2260*/  FFMA R54, R60, R27, R17 ;  /* 0x0000001b3c367223 */ /* 0x000fe20000000011 */
[-C--:B------:R-:W-:Y:S01]  /*2270*/  FFMA R70, R24, R45.reuse, R70 ;  /* 0x0000002d18467223 */ /* 0x080fe20000000046 */
[-C--:B------:R-:W-:Y:S01]  /*2280*/  FFMA R19, R50, R14.reuse, R19 ;  /* 0x0000000e32137223 */ /* 0x080fe20000000013 */
[----:B------:R-:W-:Y:S01]  /*2290*/  FFMA R64, R51, R14, R72 ;  /* 0x0000000e33407223 */ /* 0x000fe20000000048 */
[----:B-----5:R-:W-:Y:S01]  /*22a0*/  FFMA R13, R44, R20, R62 ;  /* 0x000000142c0d7223 */ /* 0x020fe2000000003e */
[----:B------:R-:W-:Y:S01]  /*22b0*/  FFMA R74, R20, R45, R74 ;  /* 0x0000002d144a7223 */ /* 0x000fe2000000004a */
[-C--:B------:R-:W-:Y:S01]  /*22c0*/  FFMA R62, R60, R15.reuse, R19 ;  /* 0x0000000f3c3e7223 */ /* 0x080fe20000000013 */
[----:B------:R-:W-:Y:S01]  /*22d0*/  FFMA R64, R61, R15, R64 ;  /* 0x0000000f3d407223 */ /* 0x000fe20000000040 */
[-C--:B------:R-:W-:Y:S01]  /*22e0*/  FFMA R17, R46, R21.reuse, R13 ;  /* 0x000000152e117223 */ /* 0x080fe2000000000d */
[C---:B------:R-:W-:Y:S01]  /*22f0*/  FFMA R74, R47.reuse, R21, R74 ;  /* 0x000000152f4a7223 */ /* 0x040fe2000000004a */
[----:B------:R-:W4:Y:S01]  /*2300*/  LDS.128 R12, [R38+UR8+0x30] ;  /* 0x00003008260c7984 */ /* 0x000f220008000c00 */
[----:B------:R-:W-:Y:S01]  /*2310*/  FFMA R70, R47, R25, R70 ;  /* 0x000000192f467223 */ /* 0x000fe20000000046 */
[----:B------:R-:W-:-:S02]  /*2320*/  FFMA R21, R50, R22, R17 ;  /* 0x0000001632157223 */ /* 0x000fc40000000011 */
[----:B------:R-:W5:Y:S01]  /*2330*/  LDS.128 R16, [R38+UR8+0x70] ;  /* 0x0000700826107984 */ /* 0x000f620008000c00 */
[C---:B------:R-:W-:Y:S01]  /*2340*/  FFMA R56, R51.reuse, R26, R70 ;  /* 0x0000001a33387223 */ /* 0x040fe20000000046 */
[----:B------:R-:W-:Y:S01]  /*2350*/  FFMA R70, R51, R22, R74 ;  /* 0x0000001633467223 */ /* 0x000fe2000000004a */
[----:B--2---:R-:W-:Y:S01]  /*2360*/  FFMA R25, R44, R4, R68 ;  /* 0x000000042c197223 */ /* 0x004fe20000000044 */
[----:B------:R-:W2:Y:S01]  /*2370*/  LDS.64 R58, [R0+UR6+0x680] ;  /* 0x00068006003a7984 */ /* 0x000ea20008000a00 */
[----:B------:R-:W-:Y:S01]  /*2380*/  FFMA R76, R4, R45, R76 ;  /* 0x0000002d044c7223 */ /* 0x000fe2000000004c */
[----:B------:R-:W-:Y:S01]  /*2390*/  FFMA R68, R60, R23, R21 ;  /* 0x000000173c447223 */ /* 0x000fe20000000015 */
[-C--:B------:R-:W-:Y:S01]  /*23a0*/  FFMA R25, R46, R5.reuse, R25 ;  /* 0x000000052e197223 */ /* 0x080fe20000000019 */
[----:B------:R-:W2:Y:S01]  /*23b0*/  LDS.64 R66, [R0+UR6+0x700] ;  /* 0x0007000600427984 */ /* 0x000ea20008000a00 */
[----:B------:R-:W-:Y:S01]  /*23c0*/  FFMA R72, R47, R5, R76 ;  /* 0x000000052f487223 */ /* 0x000fe2000000004c */
[----:B---3--:R-:W-:Y:S01]  /*23d0*/  FFMA R5, R44, R28, R3 ;  /* 0x0000001c2c057223 */ /* 0x008fe20000000003 */
[----:B------:R-:W-:Y:S01]  /*23e0*/  FFMA R28, R28, R45, R33 ;  /* 0x0000002d1c1c7223 */ /* 0x000fe20000000021 */
[C---:B------:R-:W-:Y:S01]  /*23f0*/  FFMA R70, R61.reuse, R23, R70 ;  /* 0x000000173d467223 */ /* 0x040fe20000000046 */
[----:B------:R-:W3:Y:S01]  /*2400*/  LDS.64 R32, [R0+UR6+0x780] ;  /* 0x0007800600207984 */ /* 0x000ee20008000a00 */
[----:B------:R-:W-:Y:S01]  /*2410*/  FFMA R56, R61, R27, R56 ;  /* 0x0000001b3d387223 */ /* 0x000fe20000000038 */
[----:B------:R-:W-:Y:S01]  /*2420*/  FFMA R3, R50, R6, R25 ;  /* 0x0000000632037223 */ /* 0x000fe20000000019 */
[----:B------:R-:W-:Y:S01]  /*2430*/  FFMA R5, R46, R29, R5 ;  /* 0x0000001d2e057223 */ /* 0x000fe20000000005 */
[----:B------:R-:W3:Y:S01]  /*2440*/  LDS.128 R20, [R38+UR8+0x230] ;  /* 0x0002300826147984 */ /* 0x000ee20008000c00 */
[----:B-1----:R-:W-:Y:S01]  /*2450*/  FFMA R35, R44, R8, R35 ;  /* 0x000000082c237223 */ /* 0x002fe20000000023 */
[----:B------:R-:W-:Y:S01]  /*2460*/  FFMA R72, R51, R6, R72 ;  /* 0x0000000633487223 */ /* 0x000fe20000000048 */
[----:B------:R-:W-:Y:S01]  /*2470*/  FFMA R8, R8, R45, R37 ;  /* 0x0000002d08087223 */ /* 0x000fe20000000025 */
[----:B------:R-:W1:Y:S01]  /*2480*/  LDS.128 R24, [R38+UR8+0x270] ;  /* 0x0002700826187984 */ /* 0x000e620008000c00 */
[----:B------:R-:W-:Y:S01]  /*2490*/  FFMA R44, R60, R7, R3 ;  /* 0x000000073c2c7223 */ /* 0x000fe20000000003 */
[----:B------:R-:W-:Y:S01]  /*24a0*/  FFMA R28, R47, R29, R28 ;  /* 0x0000001d2f1c7223 */ /* 0x000fe2000000001c */
[----:B------:R-:W-:Y:S01]  /*24b0*/  FFMA R72, R61, R7, R72 ;  /* 0x000000073d487223 */ /* 0x000fe20000000048 */
[-C--:B------:R-:W-:Y:S01]  /*24c0*/  FFMA R3, R50, R30.reuse, R5 ;  /* 0x0000001e32037223 */ /* 0x080fe20000000005 */
[-C--:B------:R-:W-:Y:S01]  /*24d0*/  FFMA R8, R47, R9.reuse, R8 ;  /* 0x000000092f087223 */ /* 0x080fe20000000008 */
[----:B------:R-:W-:Y:S01]  /*24e0*/  FFMA R35, R46, R9, R35 ;  /* 0x000000092e237223 */ /* 0x000fe20000000023 */
[----:B------:R-:W1:Y:S01]  /*24f0*/  LDS.128 R4, [R38+UR8+0x430] ;  /* 0x0004300826047984 */ /* 0x000e620008000c00 */
[C---:B------:R-:W-:Y:S01]  /*2500*/  FFMA R28, R51.reuse, R30, R28 ;  /* 0x0000001e331c7223 */ /* 0x040fe2000000001c */
[-C--:B------:R-:W-:Y:S01]  /*2510*/  FFMA R8, R51, R10.reuse, R8 ;  /* 0x0000000a33087223 */ /* 0x080fe20000000008 */
[----:B------:R-:W-:Y:S01]  /*2520*/  FFMA R50, R50, R10, R35 ;  /* 0x0000000a32327223 */ /* 0x000fe20000000023 */
[CC--:B------:R-:W-:Y:S01]  /*2530*/  FFMA R3, R60.reuse, R31.reuse, R3 ;  /* 0x0000001f3c037223 */ /* 0x0c0fe20000000003 */
[C---:B------:R-:W-:Y:S01]  /*2540*/  FFMA R35, R61.reuse, R31, R28 ;  /* 0x0000001f3d237223 */ /* 0x040fe2000000001c */
[-C--:B------:R-:W-:Y:S01]  /*2550*/  FFMA R61, R61, R11.reuse, R8 ;  /* 0x0000000b3d3d7223 */ /* 0x080fe20000000008 */
[----:B------:R-:W-:Y:S01]  /*2560*/  FFMA R37, R60, R11, R50 ;  /* 0x0000000b3c257223 */ /* 0x000fe20000000032 */
[C---:B----4-:R-:W-:Y:S01]  /*2570*/  FFMA R53, R12.reuse, R42, R53 ;  /* 0x0000002a0c357223 */ /* 0x050fe20000000035 */
[----:B------:R-:W4:Y:S01]  /*2580*/  LDS.128 R8, [R38+UR8+0x470] ;  /* 0x0004700826087984 */ /* 0x000f220008000c00 */
[-C--:B------:R-:W-:Y:S01]  /*2590*/  FFMA R2, R12, R43.reuse, R2 ;  /* 0x0000002b0c027223 */ /* 0x080fe20000000002 */
[----:B-----5:R-:W-:Y:S01]  /*25a0*/  FFMA R12, R42, R16, R55 ;  /* 0x000000102a0c7223 */ /* 0x020fe20000000037 */
[----:B------:R-:W-:Y:S01]  /*25b0*/  FFMA R16, R16, R43, R57 ;  /* 0x0000002b10107223 */ /* 0x000fe20000000039 */
[----:B------:R-:W5:Y:S01]  /*25c0*/  LDS.128 R28, [R38+UR8+0x630] ;  /* 0x00063008261c7984 */ /* 0x000f620008000c00 */
[C---:B--2---:R-:W-:Y:S01]  /*25d0*/  FFMA R53, R58.reuse, R13, R53 ;  /* 0x0000000d3a357223 */ /* 0x044fe20000000035 */
[----:B------:R-:W-:Y:S01]  /*25e0*/  FFMA R13, R13, R59, R2 ;  /* 0x0000003b0d0d7223 */ /* 0x000fe20000000002 */
[-C--:B------:R-:W-:Y:S01]  /*25f0*/  FFMA R16, R59, R17.reuse, R16 ;  /* 0x000000113b107223 */ /* 0x080fe20000000010 */
[----:B------:R-:W-:Y:S01]  /*2600*/  FFMA R47, R58, R17, R12 ;  /* 0x000000113a2f7223 */ /* 0x000fe2000000000c */
[----:B------:R-:W-:Y:S01]  /*2610*/  FFMA R45, R66, R14, R53 ;  /* 0x0000000e422d7223 */ /* 0x000fe20000000035 */
[----:B------:R-:W-:Y:S01]  /*2620*/  FFMA R2, R14, R67, R13 ;  /* 0x000000430e027223 */ /* 0x000fe2000000000d */
[-C--:B------:R-:W-:Y:S01]  /*2630*/  FFMA R16, R67, R18.reuse, R16 ;  /* 0x0000001243107223 */ /* 0x080fe20000000010 */
[----:B------:R-:W-:Y:S01]  /*2640*/  FFMA R47, R66, R18, R47 ;  /* 0x00000012422f7223 */ /* 0x000fe2000000002f */
[----:B---3--:R-:W-:Y:S01]  /*2650*/  FFMA R45, R32, R15, R45 ;  /* 0x0000000f202d7223 */ /* 0x008fe2000000002d */
[----:B------:R-:W-:-:S02]  /*2660*/  FFMA R2, R15, R33, R2 ;  /* 0x000000210f027223 */ /* 0x000fc40000000002 */
[-C--:B------:R-:W-:Y:S01]  /*2670*/  FFMA R47, R32, R19.reuse, R47 ;  /* 0x00000013202f7223 */ /* 0x080fe2000000002f */
[----:B------:R-:W2:Y:S01]  /*2680*/  LDS.128 R12, [R38+UR8+0x670] ;  /* 0x00067008260c7984 */ /* 0x000ea20008000c00 */
[----:B------:R-:W-:Y:S01]  /*2690*/  FFMA R51, R33, R19, R16 ;  /* 0x0000001321337223 */ /* 0x000fe20000000010 */
[----:B------:R-:W-:Y:S01]  /*26a0*/  FFMA R63, R42, R20, R63 ;  /* 0x000000142a3f7223 */ /* 0x000fe2000000003f */
[----:B------:R-:W-:Y:S01]  /*26b0*/  FFMA R20, R20, R43, R65 ;  /* 0x0000002b14147223 */ /* 0x000fe20000000041 */
[----:B------:R-:W3:Y:S02]  /*26c0*/  LDS.128 R16, [R38+UR8+0x830] ;  /* 0x0008300826107984 */ /* 0x000ee40008000c00 */
[-C--:B------:R-:W-:Y:S01]  /*26d0*/  FFMA R63, R58, R21.reuse, R63 ;  /* 0x000000153a3f7223 */ /* 0x080fe2000000003f */
[----:B------:R-:W-:Y:S01]  /*26e0*/  FFMA R20, R59, R21, R20 ;  /* 0x000000153b147223 */ /* 0x000fe20000000014 */
[----:B-1----:R-:W-:Y:S01]  /*26f0*/  FFMA R21, R42, R24, R69 ;  /* 0x000000182a157223 */ /* 0x002fe20000000045 */
[----:B------:R-:W-:Y:S01]  /*2700*/  FFMA R24, R24, R43, R71 ;  /* 0x0000002b18187223 */ /* 0x000fe20000000047 */
[-C--:B------:R-:W-:Y:S01]  /*2710*/  FFMA R63, R66, R22.reuse, R63 ;  /* 0x00000016423f7223 */ /* 0x080fe2000000003f */
[----:B------:R-:W-:Y:S01]  /*2720*/  FFMA R20, R67, R22, R20 ;  /* 0x0000001643147223 */ /* 0x000fe20000000014 */
[-C--:B------:R-:W-:Y:S01]  /*2730*/  FFMA R21, R58, R25.reuse, R21 ;  /* 0x000000193a157223 */ /* 0x080fe20000000015 */
[----:B------:R-:W-:Y:S01]  /*2740*/  FFMA R24, R59, R25, R24 ;  /* 0x000000193b187223 */ /* 0x000fe20000000018 */
[----:B------:R-:W-:Y:S01]  /*2750*/  FFMA R25, R42, R4, R41 ;  /* 0x000000042a197223 */ /* 0x000fe20000000029 */
[----:B------:R-:W-:Y:S01]  /*2760*/  FFMA R4, R4, R43, R73 ;  /* 0x0000002b04047223 */ /* 0x000fe20000000049 */
[-C--:B------:R-:W-:Y:S01]  /*2770*/  FFMA R41, R66, R26.reuse, R21 ;  /* 0x0000001a42297223 */ /* 0x080fe20000000015 */
[----:B------:R-:W-:Y:S01]  /*2780*/  FFMA R24, R67, R26, R24 ;  /* 0x0000001a43187223 */ /* 0x000fe20000000018 */
[----:B------:R-:W-:Y:S01]  /*2790*/  FFMA R65, R32, R23, R63 ;  /* 0x0000001720417223 */ /* 0x000fe2000000003f */
[----:B------:R-:W-:Y:S01]  /*27a0*/  FFMA R4, R59, R5, R4 ;  /* 0x000000053b047223 */ /* 0x000fe20000000004 */
[C---:B------:R-:W-:Y:S01]  /*27b0*/  FFMA R69, R33.reuse, R23, R20 ;  /* 0x0000001721457223 */ /* 0x040fe20000000014 */
[----:B------:R-:W-:Y:S01]  /*27c0*/  FFMA R25, R58, R5, R25 ;  /* 0x000000053a197223 */ /* 0x000fe20000000019 */
[----:B------:R-:W1:Y:S01]  /*27d0*/  LDS.128 R20, [R38+UR8+0x870] ;  /* 0x0008700826147984 */ /* 0x000e620008000c00 */
[-C--:B------:R-:W-:Y:S01]  /*27e0*/  FFMA R41, R32, R27.reuse, R41 ;  /* 0x0000001b20297223 */ /* 0x080fe20000000029 */
[----:B------:R-:W-:Y:S01]  /*27f0*/  FFMA R71, R33, R27, R24 ;  /* 0x0000001b21477223 */ /* 0x000fe20000000018 */
[----:B------:R-:W-:Y:S01]  /*2800*/  FFMA R4, R67, R6, R4 ;  /* 0x0000000643047223 */ /* 0x000fe20000000004 */
[----:B----4-:R-:W-:Y:S01]  /*2810*/  FFMA R27, R42, R8, R75 ;  /* 0x000000082a1b7223 */ /* 0x010fe2000000004b */
[----:B------:R-:W-:Y:S01]  /*2820*/  FFMA R25, R66, R6, R25 ;  /* 0x0000000642197223 */ /* 0x000fe20000000019 */
[----:B------:R-:W-:Y:S01]  /*2830*/  FFMA R8, R8, R43, R77 ;  /* 0x0000002b08087223 */ /* 0x000fe2000000004d */
[----:B------:R-:W-:Y:S01]  /*2840*/  FFMA R75, R33, R7, R4 ;  /* 0x00000007214b7223 */ /* 0x000fe20000000004 */
[----:B------:R-:W-:Y:S01]  /*2850*/  FFMA R53, R58, R9, R27 ;  /* 0x000000093a357223 */ /* 0x000fe2000000001b */
[----:B------:R-:W-:Y:S01]  /*2860*/  FFMA R73, R32, R7, R25 ;  /* 0x0000000720497223 */ /* 0x000fe20000000019 */
[----:B------:R-:W-:Y:S01]  /*2870*/  FFMA R8, R59, R9, R8 ;  /* 0x000000093b087223 */ /* 0x000fe20000000008 */
[----:B------:R-:W4:Y:S01]  /*2880*/  LDS.128 R4, [R38+UR8+0xa30] ;  /* 0x000a300826047984 */ /* 0x000f220008000c00 */
[----:B-----5:R-:W-:Y:S01]  /*2890*/  FFMA R9, R42, R28, R34 ;  /* 0x0000001c2a097223 */ /* 0x020fe20000000022 */
[----:B------:R-:W-:Y:S01]  /*28a0*/  FFMA R36, R28, R43, R36 ;  /* 0x0000002b1c247223 */ /* 0x000fe20000000024 */
[-C--:B------:R-:W-:Y:S01]  /*28b0*/  FFMA R53, R66, R10.reuse, R53 ;  /* 0x0000000a42357223 */ /* 0x080fe20000000035 */
[----:B------:R-:W-:Y:S01]  /*28c0*/  FFMA R8, R67, R10, R8 ;  /* 0x0000000a43087223 */ /* 0x000fe20000000008 */
[-C--:B------:R-:W-:Y:S01]  /*28d0*/  FFMA R9, R58, R29.reuse, R9 ;  /* 0x0000001d3a097223 */ /* 0x080fe20000000009 */
[----:B------:R-:W5:Y:S01]  /*28e0*/  LDS.128 R24, [R38+UR8+0xa70] ;  /* 0x000a700826187984 */ /* 0x000f620008000c00 */
[----:B------:R-:W-:Y:S01]  /*28f0*/  FFMA R36, R59, R29, R36 ;  /* 0x0000001d3b247223 */ /* 0x000fe20000000024 */
[-C--:B------:R-:W-:Y:S01]  /*2900*/  FFMA R77, R32, R11.reuse, R53 ;  /* 0x0000000b204d7223 */ /* 0x080fe20000000035 */
[----:B------:R-:W-:Y:S01]  /*2910*/  FFMA R34, R33, R11, R8 ;  /* 0x0000000b21227223 */ /* 0x000fe20000000008 */
[----:B------:R-:W-:Y:S01]  /*2920*/  FFMA R9, R66, R30, R9 ;  /* 0x0000001e42097223 */ /* 0x000fe20000000009 */
[----:B--2---:R-:W-:Y:S01]  /*2930*/  FFMA R11, R42, R12, R48 ;  /* 0x0000000c2a0b7223 */ /* 0x004fe20000000030 */
[----:B------:R-:W-:Y:S01]  /*2940*/  FFMA R52, R12, R43, R52 ;  /* 0x0000002b0c347223 */ /* 0x000fe20000000034 */
[----:B------:R-:W-:Y:S01]  /*2950*/  FFMA R46, R67, R30, R36 ;  /* 0x0000001e432e7223 */ /* 0x000fe20000000024 */
[----:B------:R-:W-:Y:S01]  /*2960*/  FFMA R36, R32, R31, R9 ;  /* 0x0000001f20247223 */ /* 0x000fe20000000009 */
[-C--:B------:R-:W-:Y:S01]  /*2970*/  FFMA R11, R58, R13.reuse, R11 ;  /* 0x0000000d3a0b7223 */ /* 0x080fe2000000000b */
[----:B---3--:R-:W-:Y:S01]  /*2980*/  FFMA R9, R42, R16, R54 ;  /* 0x000000102a097223 */ /* 0x008fe20000000036 */
[----:B------:R-:W-:Y:S01]  /*2990*/  FFMA R52, R59, R13, R52 ;  /* 0x0000000d3b347223 */ /* 0x000fe20000000034 */
[----:B------:R-:W-:Y:S01]  /*29a0*/  FFMA R56, R16, R43, R56 ;  /* 0x0000002b10387223 */ /* 0x000fe20000000038 */
[-C--:B------:R-:W-:Y:S01]  /*29b0*/  FFMA R11, R66, R14.reuse, R11 ;  /* 0x0000000e420b7223 */ /* 0x080fe2000000000b */
[-C--:B------:R-:W-:Y:S01]  /*29c0*/  FFMA R9, R58, R17.reuse, R9 ;  /* 0x000000113a097223 */ /* 0x080fe20000000009 */
[----:B------:R-:W-:Y:S01]  /*29d0*/  FFMA R50, R67, R14, R52 ;  /* 0x0000000e43327223 */ /* 0x000fe20000000034 */
[----:B------:R-:W-:Y:S01]  /*29e0*/  FFMA R56, R59, R17, R56 ;  /* 0x000000113b387223 */ /* 0x000fe20000000038 */
[-C--:B------:R-:W-:Y:S01]  /*29f0*/  FFMA R48, R32, R15.reuse, R11 ;  /* 0x0000000f20307223 */ /* 0x080fe2000000000b */
[-C--:B------:R-:W-:Y:S01]  /*2a00*/  FFMA R17, R66, R18.reuse, R9 ;  /* 0x0000001242117223 */ /* 0x080fe20000000009 */
[----:B------:R-:W-:Y:S01]  /*2a10*/  FFMA R50, R33, R15, R50 ;  /* 0x0000000f21327223 */ /* 0x000fe20000000032 */
[----:B------:R-:W2:Y:S01]  /*2a20*/  LDS.128 R8, [R38+UR8+0xc30] ;  /* 0x000c300826087984 */ /* 0x000ea20008000c00 */
[----:B------:R-:W-:Y:S01]  /*2a30*/  FFMA R56, R67, R18, R56 ;  /* 0x0000001243387223 */ /* 0x000fe20000000038 */
[----:B------:R-:W-:Y:S01]  /*2a40*/  FFMA R60, R32, R19, R17 ;  /* 0x00000013203c7223 */ /* 0x000fe20000000011 */
[----:B-1----:R-:W-:Y:S01]  /*2a50*/  FFMA R29, R42, R20, R62 ;  /* 0x000000142a1d7223 */ /* 0x002fe2000000003e */
[----:B------:R-:W1:Y:S01]  /*2a60*/  LDS.128 R12, [R38+UR8+0xc70] ;  /* 0x000c7008260c7984 */ /* 0x000e620008000c00 */
[----:B------:R-:W-:-:S04]  /*2a70*/  DEPBAR.LE SB0, 0x2 ;  /* 0x000080800000791a */ /* 0x000fc80000000000 */
[----:B------:R-:W-:Y:S01]  /*2a80*/  BAR.SYNC.DEFER_BLOCKING 0x0 ;  /* 0x0000000000007b1d */ /* 0x000fe20000010000 */
[----:B------:R-:W-:Y:S01]  /*2a90*/  FFMA R64, R20, R43, R64 ;  /* 0x0000002b14407223 */ /* 0x000fe20000000040 */
[----:B------:R-:W-:Y:S01]  /*2aa0*/  FFMA R29, R58, R21, R29 ;  /* 0x000000153a1d7223 */ /* 0x000fe2000000001d */
[----:B------:R-:W-:Y:S02]  /*2ab0*/  FFMA R46, R33, R31, R46 ;  /* 0x0000001f212e7223 */ /* 0x000fe4000000002e */
[----:B------:R-:W-:Y:S01]  /*2ac0*/  FFMA R16, R59, R21, R64 ;  /* 0x000000153b107223 */ /* 0x000fe20000000040 */
[----:B------:R-:W-:Y:S01]  /*2ad0*/  FFMA R29, R66, R22, R29 ;  /* 0x00000016421d7223 */ /* 0x000fe2000000001d */
[----:B----4-:R-:W-:Y:S01]  /*2ae0*/  FFMA R17, R42, R4, R68 ;  /* 0x000000042a117223 */ /* 0x010fe20000000044 */
[----:B------:R-:W-:Y:S01]  /*2af0*/  FFMA R4, R4, R43, R70 ;  /* 0x0000002b04047223 */ /* 0x000fe20000000046 */
[----:B------:R-:W-:Y:S01]  /*2b00*/  FFMA R16, R67, R22, R16 ;  /* 0x0000001643107223 */ /* 0x000fe20000000010 */
[----:B------:R-:W-:Y:S01]  /*2b10*/  FFMA R68, R32, R23, R29 ;  /* 0x0000001720447223 */ /* 0x000fe2000000001d */
[-C--:B------:R-:W-:Y:S01]  /*2b20*/  FFMA R29, R58, R5.reuse, R17 ;  /* 0x000000053a1d7223 */ /* 0x080fe20000000011 */
[----:B------:R-:W-:Y:S01]  /*2b30*/  FFMA R4, R59, R5, R4 ;  /* 0x000000053b047223 */ /* 0x000fe20000000004 */
[----:B-----5:R-:W-:Y:S01]  /*2b40*/  FFMA R5, R42, R24, R44 ;  /* 0x000000182a057223 */ /* 0x020fe2000000002c */
[C---:B------:R-:W-:Y:S01]  /*2b50*/  FFMA R64, R33.reuse, R19, R56 ;  /* 0x0000001321407223 */ /* 0x040fe20000000038 */
[----:B------:R-:W-:Y:S01]  /*2b60*/  FFMA R70, R33, R23, R16 ;  /* 0x0000001721467223 */ /* 0x000fe20000000010 */
[----:B------:R-:W-:Y:S01]  /*2b70*/  FFMA R72, R24, R43, R72 ;  /* 0x0000002b18487223 */ /* 0x000fe20000000048 */
[-C--:B------:R-:W-:Y:S01]  /*2b80*/  FFMA R5, R58, R25.reuse, R5 ;  /* 0x000000193a057223 */ /* 0x080fe20000000005 */
[CC--:B------:R-:W-:Y:S01]  /*2b90*/  FFMA R29, R66.reuse, R6.reuse, R29 ;  /* 0x00000006421d7223 */ /* 0x0c0fe2000000001d */
[----:B------:R-:W-:Y:S01]  /*2ba0*/  FFMA R4, R67, R6, R4 ;  /* 0x0000000643047223 */ /* 0x000fe20000000004 */
[----:B------:R-:W-:Y:S01]  /*2bb0*/  FFMA R72, R59, R25, R72 ;  /* 0x000000193b487223 */ /* 0x000fe20000000048 */
[-C--:B------:R-:W-:Y:S01]  /*2bc0*/  FFMA R6, R66, R26.reuse, R5 ;  /* 0x0000001a42067223 */ /* 0x080fe20000000005 */
[CC--:B------:R-:W-:Y:S01]  /*2bd0*/  FFMA R44, R32.reuse, R7.reuse, R29 ;  /* 0x00000007202c7223 */ /* 0x0c0fe2000000001d */
[----:B------:R-:W-:Y:S01]  /*2be0*/  FFMA R74, R33, R7, R4 ;  /* 0x00000007214a7223 */ /* 0x000fe20000000004 */
[----:B------:R-:W-:Y:S01]  /*2bf0*/  LDS.64 R52, [R0+UR6+0x800] ;  /* 0x0008000600347984 */ /* 0x000fe20008000a00 */
[----:B------:R-:W-:Y:S01]  /*2c00*/  FFMA R76, R67, R26, R72 ;  /* 0x0000001a434c7223 */ /* 0x000fe20000000048 */
[----:B------:R-:W-:-:S02]  /*2c10*/  FFMA R72, R32, R27, R6 ;  /* 0x0000001b20487223 */ /* 0x000fc40000000006 */
[----:B------:R-:W3:Y:S01]  /*2c20*/  LDS.128 R16, [R38+UR8+0x1c00] ;  /* 0x001c000826107984 */ /* 0x000ee20008000c00 */
[----:B------:R-:W-:Y:S01]  /*2c30*/  FFMA R76, R33, R27, R76 ;  /* 0x0000001b214c7223 */ /* 0x000fe2000000004c */
[----:B--2---:R-:W-:Y:S02]  /*2c40*/  FFMA R3, R42, R8, R3 ;  /* 0x000000082a037223 */ /* 0x004fe40000000003 */
[----:B------:R-:W2:Y:S01]  /*2c50*/  LDS.128 R20, [R38+UR8+0x1c40] ;  /* 0x001c400826147984 */ /* 0x000ea20008000c00 */
[-C--:B------:R-:W-:Y:S01]  /*2c60*/  FFMA R8, R8, R43.reuse, R35 ;  /* 0x0000002b08087223 */ /* 0x080fe20000000023 */
[----:B-1----:R-:W-:Y:S02]  /*2c70*/  FFMA R42, R42, R12, R37 ;  /* 0x0000000c2a2a7223 */ /* 0x002fe40000000025 */
[----:B------:R-:W1:Y:S01]  /*2c80*/  LDS.64 R54, [R0+UR6+0x880] ;  /* 0x0008800600367984 */ /* 0x000e620008000a00 */
[----:B------:R-:W-:Y:S01]  /*2c90*/  FFMA R12, R12, R43, R61 ;  /* 0x0000002b0c0c7223 */ /* 0x000fe2000000003d */
[CC--:B------:R-:W-:Y:S01]  /*2ca0*/  FFMA R8, R59.reuse, R9.reuse, R8 ;  /* 0x000000093b087223 */ /* 0x0c0fe20000000008 */
[C---:B------:R-:W-:Y:S01]  /*2cb0*/  FFMA R3, R58.reuse, R9, R3 ;  /* 0x000000093a037223 */ /* 0x040fe20000000003 */
[----:B------:R-:W4:Y:S01]  /*2cc0*/  LDS.64 R56, [R0+UR6+0x900] ;  /* 0x0009000600387984 */ /* 0x000f220008000a00 */
[-C--:B------:R-:W-:Y:S01]  /*2cd0*/  FFMA R12, R59, R13.reuse, R12 ;  /* 0x0000000d3b0c7223 */ /* 0x080fe2000000000c */
[----:B------:R-:W-:Y:S01]  /*2ce0*/  FFMA R9, R58, R13, R42 ;  /* 0x0000000d3a097223 */ /* 0x000fe2000000002a */
[CC--:B------:R-:W-:Y:S01]  /*2cf0*/  FFMA R8, R67.reuse, R10.reuse, R8 ;  /* 0x0000000a43087223 */ /* 0x0c0fe20000000008 */
[----:B------:R-:W5:Y:S01]  /*2d00*/  LDS.128 R4, [R38+UR8+0x1e00] ;  /* 0x001e000826047984 */ /* 0x000f620008000c00 */
[C---:B------:R-:W-:Y:S01]  /*2d10*/  FFMA R3, R66.reuse, R10, R3 ;  /* 0x0000000a42037223 */ /* 0x040fe20000000003 */
[-C--:B------:R-:W-:Y:S01]  /*2d20*/  FFMA R12, R67, R14.reuse, R12 ;  /* 0x0000000e430c7223 */ /* 0x080fe2000000000c */
[----:B------:R-:W-:Y:S01]  /*2d30*/  FFMA R66, R66, R14, R9 ;  /* 0x0000000e42427223 */ /* 0x000fe20000000009 */
[----:B------:R-:W5:Y:S01]  /*2d40*/  LDS.64 R62, [R0+UR6+0x980] ;  /* 0x00098006003e7984 */ /* 0x000f620008000a00 */
[CC--:B------:R-:W-:Y:S01]  /*2d50*/  FFMA R3, R32.reuse, R11.reuse, R3 ;  /* 0x0000000b20037223 */ /* 0x0c0fe20000000003 */
[C---:B------:R-:W-:Y:S01]  /*2d60*/  FFMA R35, R33.reuse, R11, R8 ;  /* 0x0000000b21237223 */ /* 0x040fe20000000008 */
[-C--:B------:R-:W-:Y:S01]  /*2d70*/  FFMA R33, R33, R15.reuse, R12 ;  /* 0x0000000f21217223 */ /* 0x080fe2000000000c */
[----:B------:R-:W5:Y:S01]  /*2d80*/  LDS.128 R24, [R38+UR8+0x1e40] ;  /* 0x001e400826187984 */ /* 0x000f620008000c00 */
[----:B------:R-:W-:-:S03]  /*2d90*/  FFMA R37, R32, R15, R66 ;  /* 0x0000000f20257223 */ /* 0x000fc60000000042 */
[----:B------:R-:W5:Y:S04]  /*2da0*/  LDS.128 R28, [R38+UR8+0x2000] ;  /* 0x00200008261c7984 */ /* 0x000f680008000c00 */
[----:B------:R-:W5:Y:S04]  /*2db0*/  LDS.128 R8, [R38+UR8+0x2040] ;  /* 0x0020400826087984 */ /* 0x000f680008000c00 */
[----:B------:R-:W-:Y:S01]  /*2dc0*/  LDS.64 R58, [R0+UR6+0xb00] ;  /* 0x000b0006003a7984 */ /* 0x000fe20008000a00 */
[C---:B---3--:R-:W-:Y:S01]  /*2dd0*/  FFMA R45, R16.reuse, R52, R45 ;  /* 0x00000034102d7223 */ /* 0x048fe2000000002d */
[-C--:B------:R-:W-:Y:S01]  /*2de0*/  FFMA R2, R16, R53.reuse, R2 ;  /* 0x0000003510027223 */ /* 0x080fe20000000002 */
[----:B--2---:R-:W-:Y:S01]  /*2df0*/  FFMA R12, R52, R20, R47 ;  /* 0x00000014340c7223 */ /* 0x004fe2000000002f */
[----:B------:R-:W-:Y:S01]  /*2e00*/  FFMA R20, R20, R53, R51 ;  /* 0x0000003514147223 */ /* 0x000fe20000000033 */
[C---:B-1----:R-:W-:Y:S01]  /*2e10*/  FFMA R45, R54.reuse, R17, R45 ;  /* 0x00000011362d7223 */ /* 0x042fe2000000002d */
[----:B------:R-:W-:Y:S01]  /*2e20*/  FFMA R17, R17, R55, R2 ;  /* 0x0000003711117223 */ /* 0x000fe20000000002 */
[-C--:B------:R-:W-:Y:S01]  /*2e30*/  FFMA R13, R54, R21.reuse, R12 ;  /* 0x00000015360d7223 */ /* 0x080fe2000000000c */
[----:B------:R-:W-:Y:S01]  /*2e40*/  FFMA R20, R55, R21, R20 ;  /* 0x0000001537147223 */ /* 0x000fe20000000014 */
[----:B----4-:R-:W-:Y:S01]  /*2e50*/  FFMA R43, R56, R18, R45 ;  /* 0x00000012382b7223 */ /* 0x010fe2000000002d */
[----:B------:R-:W-:Y:S01]  /*2e60*/  FFMA R2, R18, R57, R17 ;  /* 0x0000003912027223 */ /* 0x000fe20000000011 */
[-C--:B------:R-:W-:Y:S01]  /*2e70*/  FFMA R45, R56, R22.reuse, R13 ;  /* 0x00000016382d7223 */ /* 0x080fe2000000000d */
[----:B------:R-:W-:Y:S01]  /*2e80*/  FFMA R20, R57, R22, R20 ;  /* 0x0000001639147223 */ /* 0x000fe20000000014 */
[----:B-----5:R-:W-:Y:S01]  /*2e90*/  FFMA R65, R52, R4, R65 ;  /* 0x0000000434417223 */ /* 0x020fe20000000041 */
[----:B------:R-:W-:Y:S01]  /*2ea0*/  FFMA R4, R4, R53, R69 ;  /* 0x0000003504047223 */ /* 0x000fe20000000045 */
[----:B------:R-:W1:Y:S01]  /*2eb0*/  LDS.128 R12, [R38+UR8+0x2200] ;  /* 0x00220008260c7984 */ /* 0x000e620008000c00 */
[----:B------:R-:W-:Y:S01]  /*2ec0*/  FFMA R43, R62, R19, R43 ;  /* 0x000000133e2b7223 */ /* 0x000fe2000000002b */
[----:B------:R-:W-:Y:S01]  /*2ed0*/  FFMA R2, R19, R63, R2 ;  /* 0x0000003f13027223 */ /* 0x000fe20000000002 */
[-C--:B------:R-:W-:Y:S01]  /*2ee0*/  FFMA R65, R54, R5.reuse, R65 ;  /* 0x0000000536417223 */ /* 0x080fe20000000041 */
[----:B------:R-:W2:Y:S01]  /*2ef0*/  LDS.128 R16, [R38+UR8+0x2240] ;  /* 0x0022400826107984 */ /* 0x000ea20008000c00 */
[----:B------:R-:W-:Y:S01]  /*2f00*/  FFMA R4, R55, R5, R4 ;  /* 0x0000000537047223 */ /* 0x000fe20000000004 */
[----:B------:R-:W-:Y:S01]  /*2f10*/  FFMA R5, R52, R24, R41 ;  /* 0x0000001834057223 */ /* 0x000fe20000000029 */
[----:B------:R-:W-:Y:S01]  /*2f20*/  FFMA R24, R24, R53, R71 ;  /* 0x0000003518187223 */ /* 0x000fe20000000047 */
[-C--:B------:R-:W-:Y:S01]  /*2f30*/  FFMA R41, R56, R6.reuse, R65 ;  /* 0x0000000638297223 */ /* 0x080fe20000000041 */
[----:B------:R-:W-:Y:S01]  /*2f40*/  FFMA R4, R57, R6, R4 ;  /* 0x0000000639047223 */ /* 0x000fe20000000004 */
[-C--:B------:R-:W-:Y:S01]  /*2f50*/  FFMA R5, R54, R25.reuse, R5 ;  /* 0x0000001936057223 */ /* 0x080fe20000000005 */
[----:B------:R-:W-:Y:S01]  /*2f60*/  FFMA R24, R55, R25, R24 ;  /* 0x0000001937187223 */ /* 0x000fe20000000018 */
[CC--:B------:R-:W-:Y:S01]  /*2f70*/  FFMA R45, R62.reuse, R23.reuse, R45 ;  /* 0x000000173e2d7223 */ /* 0x0c0fe2000000002d */
[C---:B------:R-:W-:Y:S01]  /*2f80*/  FFMA R47, R63.reuse, R23, R20 ;  /* 0x000000173f2f7223 */ /* 0x040fe20000000014 */
[-C--:B------:R-:W-:Y:S01]  /*2f90*/  FFMA R41, R62, R7.reuse, R41 ;  /* 0x000000073e297223 */ /* 0x080fe20000000029 */
[----:B------:R-:W-:Y:S01]  /*2fa0*/  FFMA R67, R63, R7, R4 ;  /* 0x000000073f437223 */ /* 0x000fe20000000004 */
[-C--:B------:R-:W-:Y:S01]  /*2fb0*/  FFMA R69, R56, R26.reuse, R5 ;  /* 0x0000001a38457223 */ /* 0x080fe20000000005 */
[----:B------:R-:W3:Y:S01]  /*2fc0*/  LDS.128 R20, [R38+UR8+0x2400] ;  /* 0x0024000826147984 */ /* 0x000ee20008000c00 */
[----:B------:R-:W-:Y:S01]  /*2fd0*/  FFMA R24, R57, R26, R24 ;  /* 0x0000001a39187223 */ /* 0x000fe20000000018 */
[----:B------:R-:W-:Y:S01]  /*2fe0*/  FFMA R73, R52, R28, R73 ;  /* 0x0000001c34497223 */ /* 0x000fe20000000049 */
[----:B------:R-:W-:Y:S01]  /*2ff0*/  FFMA R28, R28, R53, R75 ;  /* 0x000000351c1c7223 */ /* 0x000fe2000000004b */
[----:B------:R-:W4:Y:S01]  /*3000*/  LDS.128 R4, [R38+UR8+0x2440] ;  /* 0x0024400826047984 */ /* 0x000f220008000c00 */
[-C--:B------:R-:W-:Y:S01]  /*3010*/  FFMA R69, R62, R27.reuse, R69 ;  /* 0x0000001b3e457223 */ /* 0x080fe20000000045 */
[----:B------:R-:W-:Y:S01]  /*3020*/  FFMA R71, R63, R27, R24 ;  /* 0x0000001b3f477223 */ /* 0x000fe20000000018 */
[-C--:B------:R-:W-:Y:S01]  /*3030*/  FFMA R28, R55, R29.reuse, R28 ;  /* 0x0000001d371c7223 */ /* 0x080fe2000000001c */
[----:B------:R-:W5:Y:S01]  /*3040*/  LDS.128 R24, [R38+UR8+0x2600] ;  /* 0x0026000826187984 */ /* 0x000f620008000c00 */
[----:B------:R-:W-:Y:S01]  /*3050*/  FFMA R73, R54, R29, R73 ;  /* 0x0000001d36497223 */ /* 0x000fe20000000049 */
[----:B------:R-:W-:Y:S01]  /*3060*/  FFMA R77, R52, R8, R77 ;  /* 0x00000008344d7223 */ /* 0x000fe2000000004d */
[-C--:B------:R-:W-:Y:S01]  /*3070*/  FFMA R28, R57, R30.reuse, R28 ;  /* 0x0000001e391c7223 */ /* 0x080fe2000000001c */
[----:B------:R-:W-:Y:S01]  /*3080*/  FFMA R34, R8, R53, R34 ;  /* 0x0000003508227223 */ /* 0x000fe20000000022 */
[----:B------:R-:W-:Y:S01]  /*3090*/  FFMA R73, R56, R30, R73 ;  /* 0x0000001e38497223 */ /* 0x000fe20000000049 */
[----:B------:R-:W-:Y:S01]  /*30a0*/  FFMA R77, R54, R9, R77 ;  /* 0x00000009364d7223 */ /* 0x000fe2000000004d */
[----:B------:R-:W-:Y:S01]  /*30b0*/  FFMA R75, R63, R31, R28 ;  /* 0x0000001f3f4b7223 */ /* 0x000fe2000000001c */
[----:B------:R-:W-:Y:S01]  /*30c0*/  FFMA R34, R55, R9, R34 ;  /* 0x0000000937227223 */ /* 0x000fe20000000022 */
[----:B------:R-:W-:Y:S01]  /*30d0*/  FFMA R73, R62, R31, R73 ;  /* 0x0000001f3e497223 */ /* 0x000fe20000000049 */
[-C--:B------:R-:W-:Y:S01]  /*30e0*/  FFMA R77, R56, R10.reuse, R77 ;  /* 0x0000000a384d7223 */ /* 0x080fe2000000004d */
[----:B------:R-:W5:Y:S01]  /*30f0*/  LDS.128 R28, [R38+UR8+0x2640] ;  /* 0x00264008261c7984 */ /* 0x000f620008000c00 */
[----:B------:R-:W-:Y:S01]  /*3100*/  FFMA R32, R57, R10, R34 ;  /* 0x0000000a39207223 */ /* 0x000fe20000000022 */
[----:B-1----:R-:W-:Y:S01]  /*3110*/  FFMA R46, R12, R53, R46 ;  /* 0x000000350c2e7223 */ /* 0x002fe2000000002e */
[----:B------:R-:W-:-:S02]  /*3120*/  FFMA R77, R62, R11, R77 ;  /* 0x0000000b3e4d7223 */ /* 0x000fc4000000004d */
[----:B------:R-:W-:Y:S01]  /*3130*/  FFMA R32, R63, R11, R32 ;  /* 0x0000000b3f207223 */ /* 0x000fe20000000020 */
[C---:B------:R-:W-:Y:S01]  /*3140*/  FFMA R9, R52.reuse, R12, R36 ;  /* 0x0000000c34097223 */ /* 0x040fe20000000024 */
[----:B------:R-:W-:Y:S01]  /*3150*/  FFMA R46, R55, R13, R46 ;  /* 0x0000000d372e7223 */ /* 0x000fe2000000002e */
[----:B--2---:R-:W-:Y:S01]  /*3160*/  FFMA R11, R52, R16, R48 ;  /* 0x00000010340b7223 */ /* 0x004fe20000000030 */
[----:B------:R-:W-:Y:S01]  /*3170*/  FFMA R50, R16, R53, R50 ;  /* 0x0000003510327223 */ /* 0x000fe20000000032 */
[C---:B------:R-:W-:Y:S01]  /*3180*/  FFMA R9, R54.reuse, R13, R9 ;  /* 0x0000000d36097223 */ /* 0x040fe20000000009 */
[-C--:B------:R-:W-:Y:S01]  /*3190*/  FFMA R36, R57, R14.reuse, R46 ;  /* 0x0000000e39247223 */ /* 0x080fe2000000002e */
[-C--:B------:R-:W-:Y:S01]  /*31a0*/  FFMA R11, R54, R17.reuse, R11 ;  /* 0x00000011360b7223 */ /* 0x080fe2000000000b */
[----:B------:R-:W-:Y:S01]  /*31b0*/  FFMA R50, R55, R17, R50 ;  /* 0x0000001137327223 */ /* 0x000fe20000000032 */
[C---:B------:R-:W-:Y:S01]  /*31c0*/  FFMA R9, R56.reuse, R14, R9 ;  /* 0x0000000e38097223 */ /* 0x040fe20000000009 */
[-C--:B------:R-:W-:Y:S01]  /*31d0*/  FFMA R36, R63, R15.reuse, R36 ;  /* 0x0000000f3f247223 */ /* 0x080fe20000000024 */
[-C--:B------:R-:W-:Y:S01]  /*31e0*/  FFMA R11, R56, R18.reuse, R11 ;  /* 0x00000012380b7223 */ /* 0x080fe2000000000b */
[----:B------:R-:W-:Y:S01]  /*31f0*/  FFMA R46, R57, R18, R50 ;  /* 0x00000012392e7223 */ /* 0x000fe20000000032 */
[C---:B------:R-:W-:Y:S01]  /*3200*/  FFMA R34, R62.reuse, R15, R9 ;  /* 0x0000000f3e227223 */ /* 0x040fe20000000009 */
[----:B------:R-:W-:Y:S01]  /*3210*/  LDS.64 R50, [R0+UR6+0xa00] ;  /* 0x000a000600327984 */ /* 0x000fe20008000a00 */
[-C--:B------:R-:W-:Y:S01]  /*3220*/  FFMA R42, R62, R19.reuse, R11 ;  /* 0x000000133e2a7223 */ /* 0x080fe2000000000b */
[----:B------:R-:W-:Y:S01]  /*3230*/  FFMA R46, R63, R19, R46 ;  /* 0x000000133f2e7223 */ /* 0x000fe2000000002e */
[----:B---3--:R-:W-:Y:S01]  /*3240*/  FFMA R13, R52, R20, R60 ;  /* 0x00000014340d7223 */ /* 0x008fe2000000003c */
[----:B------:R-:W1:Y:S01]  /*3250*/  LDS.128 R8, [R38+UR8+0x2800] ;  /* 0x0028000826087984 */ /* 0x000e620008000c00 */
[-C--:B------:R-:W-:Y:S01]  /*3260*/  FFMA R64, R20, R53.reuse, R64 ;  /* 0x0000003514407223 */ /* 0x080fe20000000040 */
[----:B----4-:R-:W-:Y:S01]  /*3270*/  FFMA R19, R52, R4, R68 ;  /* 0x0000000434137223 */ /* 0x010fe20000000044 */
[----:B------:R-:W-:Y:S01]  /*3280*/  FFMA R70, R4, R53, R70 ;  /* 0x0000003504467223 */ /* 0x000fe20000000046 */
[CC--:B------:R-:W-:Y:S01]  /*3290*/  FFMA R17, R54.reuse, R21.reuse, R13 ;  /* 0x0000001536117223 */ /* 0x0c0fe2000000000d */
[C---:B------:R-:W-:Y:S01]  /*32a0*/  FFMA R64, R55.reuse, R21, R64 ;  /* 0x0000001537407223 */ /* 0x040fe20000000040 */
[-C--:B------:R-:W-:Y:S01]  /*32b0*/  FFMA R19, R54, R5.reuse, R19 ;  /* 0x0000000536137223 */ /* 0x080fe20000000013 */
[----:B------:R-:W-:Y:S01]  /*32c0*/  FFMA R70, R55, R5, R70 ;  /* 0x0000000537467223 */ /* 0x000fe20000000046 */
[----:B------:R-:W2:Y:S01]  /*32d0*/  LDS.128 R12, [R38+UR8+0x2840] ;  /* 0x00284008260c7984 */ /* 0x000ea20008000c00 */
[----:B-----5:R-:W-:Y:S01]  /*32e0*/  FFMA R5, R52, R24, R44 ;  /* 0x0000001834057223 */ /* 0x020fe2000000002c */
[C---:B------:R-:W-:Y:S01]  /*32f0*/  FFMA R17, R56.reuse, R22, R17 ;  /* 0x0000001638117223 */ /* 0x040fe20000000011 */
[-C--:B------:R-:W-:Y:S01]  /*3300*/  FFMA R19, R56, R6.reuse, R19 ;  /* 0x0000000638137223 */ /* 0x080fe20000000013 */
[C---:B------:R-:W-:Y:S01]  /*3310*/  FFMA R68, R57.reuse, R6, R70 ;  /* 0x0000000639447223 */ /* 0x040fe20000000046 */
[----:B------:R-:W-:Y:S01]  /*3320*/  FFMA R64, R57, R22, R64 ;  /* 0x0000001639407223 */ /* 0x000fe20000000040 */
[----:B------:R-:W-:Y:S01]  /*3330*/  FFMA R21, R54, R25, R5 ;  /* 0x0000001936157223 */ /* 0x000fe20000000005 */
[CC--:B------:R-:W-:Y:S01]  /*3340*/  FFMA R44, R62.reuse, R7.reuse, R19 ;  /* 0x000000073e2c7223 */ /* 0x0c0fe20000000013 */
[C---:B------:R-:W-:Y:S01]  /*3350*/  FFMA R68, R63.reuse, R7, R68 ;  /* 0x000000073f447223 */ /* 0x040fe20000000044 */
[-C--:B------:R-:W-:Y:S01]  /*3360*/  FFMA R48, R62, R23.reuse, R17 ;  /* 0x000000173e307223 */ /* 0x080fe20000000011 */
[----:B------:R-:W3:Y:S01]  /*3370*/  LDS.128 R4, [R38+UR8+0x1c10] ;  /* 0x001c100826047984 */ /* 0x000ee20008000c00 */
[----:B------:R-:W-:Y:S01]  /*3380*/  FFMA R66, R63, R23, R64 ;  /* 0x000000173f427223 */ /* 0x000fe20000000040 */
[----:B------:R-:W-:Y:S01]  /*3390*/  FFMA R23, R52, R28, R72 ;  /* 0x0000001c34177223 */ /* 0x000fe20000000048 */
[----:B------:R-:W-:Y:S01]  /*33a0*/  FFMA R21, R56, R26, R21 ;  /* 0x0000001a38157223 */ /* 0x000fe20000000015 */
[----:B------:R-:W4:Y:S01]  /*33b0*/  LDS.128 R16, [R38+UR8+0x1c50] ;  /* 0x001c500826107984 */ /* 0x000f220008000c00 */
[----:B------:R-:W-:Y:S01]  /*33c0*/  FFMA R74, R24, R53, R74 ;  /* 0x00000035184a7223 */ /* 0x000fe2000000004a */
[----:B------:R-:W-:Y:S01]  /*33d0*/  FFMA R23, R54, R29, R23 ;  /* 0x0000001d36177223 */ /* 0x000fe20000000017 */
[----:B------:R-:W-:Y:S01]  /*33e0*/  FFMA R70, R62, R27, R21 ;  /* 0x0000001b3e467223 */ /* 0x000fe20000000015 */
[----:B------:R-:W5:Y:S01]  /*33f0*/  LDS.64 R60, [R0+UR6+0xa80] ;  /* 0x000a8006003c7984 */ /* 0x000f620008000a00 */
[----:B------:R-:W-:Y:S01]  /*3400*/  FFMA R74, R55, R25, R74 ;  /* 0x00000019374a7223 */ /* 0x000fe2000000004a */
[----:B------:R-:W-:Y:S01]  /*3410*/  FFMA R72, R56, R30, R23 ;  /* 0x0000001e38487223 */ /* 0x000fe20000000017 */
[----:B------:R-:W-:Y:S01]  /*3420*/  FFMA R76, R28, R53, R76 ;  /* 0x000000351c4c7223 */ /* 0x000fe2000000004c */
[----:B------:R-:W5:Y:S01]  /*3430*/  LDS.128 R20, [R38+UR8+0x1e10] ;  /* 0x001e100826147984 */ /* 0x000f620008000c00 */
[----:B------:R-:W-:Y:S01]  /*3440*/  FFMA R74, R57, R26, R74 ;  /* 0x0000001a394a7223 */ /* 0x000fe2000000004a */
[----:B------:R-:W-:Y:S01]  /*3450*/  FFMA R72, R62, R31, R72 ;  /* 0x0000001f3e487223 */ /* 0x000fe20000000048 */
[----:B------:R-:W-:Y:S01]  /*3460*/  FFMA R76, R55, R29, R76 ;  /* 0x0000001d374c7223 */ /* 0x000fe2000000004c */
[----:B------:R-:W5:Y:S01]  /*3470*/  LDS.64 R64, [R0+UR6+0xb80] ;  /* 0x000b800600407984 */ /* 0x000f620008000a00 */
[----:B------:R-:W-:-:S02]  /*3480*/  FFMA R74, R63, R27, R74 ;  /* 0x0000001b3f4a7223 */ /* 0x000fc4000000004a */
[----:B------:R-:W-:Y:S01]  /*3490*/  FFMA R76, R57, R30, R76 ;  /* 0x0000001e394c7223 */ /* 0x000fe2000000004c */
[----:B------:R-:W5:Y:S01]  /*34a0*/  LDS.128 R24, [R38+UR8+0x1e50] ;  /* 0x001e500826187984 */ /* 0x000f620008000c00 */
[----:B-1----:R-:W-:Y:S01]  /*34b0*/  FFMA R3, R52, R8, R3 ;  /* 0x0000000834037223 */ /* 0x002fe20000000003 */
[----:B------:R-:W-:Y:S01]  /*34c0*/  FFMA R8, R8, R53, R35 ;  /* 0x0000003508087223 */ /* 0x000fe20000000023 */
[----:B------:R-:W-:Y:S02]  /*34d0*/  FFMA R76, R63, R31, R76 ;  /* 0x0000001f3f4c7223 */ /* 0x000fe4000000004c */
[-C--:B------:R-:W-:Y:S01]  /*34e0*/  FFMA R3, R54, R9.reuse, R3 ;  /* 0x0000000936037223 */ /* 0x080fe20000000003 */
[----:B------:R-:W-:Y:S01]  /*34f0*/  FFMA R8, R55, R9, R8 ;  /* 0x0000000937087223 */ /* 0x000fe20000000008 */
[----:B------:R-:W1:Y:S01]  /*3500*/  LDS.128 R28, [R38+UR8+0x2010] ;  /* 0x00201008261c7984 */ /* 0x000e620008000c00 */
[----:B--2---:R-:W-:Y:S01]  /*3510*/  FFMA R52, R52, R12, R37 ;  /* 0x0000000c34347223 */ /* 0x004fe20000000025 */
[----:B------:R-:W-:Y:S01]  /*3520*/  FFMA R12, R12, R53, R33 ;  /* 0x000000350c0c7223 */ /* 0x000fe20000000021 */
[-C--:B------:R-:W-:Y:S01]  /*3530*/  FFMA R8, R57, R10.reuse, R8 ;  /* 0x0000000a39087223 */ /* 0x080fe20000000008 */
[----:B------:R-:W-:Y:S01]  /*3540*/  FFMA R3, R56, R10, R3 ;  /* 0x0000000a38037223 */ /* 0x000fe20000000003 */
[-C--:B------:R-:W-:Y:S01]  /*3550*/  FFMA R9, R54, R13.reuse, R52 ;  /* 0x0000000d36097223 */ /* 0x080fe20000000034 */
[----:B------:R-:W-:Y:S01]  /*3560*/  FFMA R12, R55, R13, R12 ;  /* 0x0000000d370c7223 */ /* 0x000fe2000000000c */
[-C--:B------:R-:W-:Y:S01]  /*3570*/  FFMA R33, R63, R11.reuse, R8 ;  /* 0x0000000b3f217223 */ /* 0x080fe20000000008 */
[----:B------:R-:W-:Y:S01]  /*3580*/  FFMA R3, R62, R11, R3 ;  /* 0x0000000b3e037223 */ /* 0x000fe20000000003 */
[-C--:B------:R-:W-:Y:S01]  /*3590*/  FFMA R56, R56, R14.reuse, R9 ;  /* 0x0000000e38387223 */ /* 0x080fe20000000009 */
[----:B------:R-:W-:Y:S01]  /*35a0*/  FFMA R12, R57, R14, R12 ;  /* 0x0000000e390c7223 */ /* 0x000fe2000000000c */
[C---:B---3--:R-:W-:Y:S01]  /*35b0*/  FFMA R43, R4.reuse, R50, R43 ;  /* 0x00000032042b7223 */ /* 0x048fe2000000002b */
[----:B------:R-:W-:Y:S01]  /*35c0*/  FFMA R2, R4, R51, R2 ;  /* 0x0000003304027223 */ /* 0x000fe20000000002 */
[----:B------:R-:W2:Y:S01]  /*35d0*/  LDS.128 R8, [R38+UR8+0x2050] ;  /* 0x0020500826087984 */ /* 0x000ea20008000c00 */
[----:B------:R-:W-:Y:S01]  /*35e0*/  FFMA R35, R62, R15, R56 ;  /* 0x0000000f3e237223 */ /* 0x000fe20000000038 */
[----:B----4-:R-:W-:Y:S01]  /*35f0*/  FFMA R4, R50, R16, R45 ;  /* 0x0000001032047223 */ /* 0x010fe2000000002d */
[----:B------:R-:W-:Y:S01]  /*3600*/  FFMA R16, R16, R51, R47 ;  /* 0x0000003310107223 */ /* 0x000fe2000000002f */
[----:B------:R-:W-:Y:S01]  /*3610*/  FFMA R63, R63, R15, R12 ;  /* 0x0000000f3f3f7223 */ /* 0x000fe2000000000c */
[----:B------:R-:W-:Y:S01]  /*3620*/  LDS.64 R52, [R0+UR6+0xc80] ;  /* 0x000c800600347984 */ /* 0x000fe20008000a00 */
[C---:B-----5:R-:W-:Y:S01]  /*3630*/  FFMA R13, R60.reuse, R17, R4 ;  /* 0x000000113c0d7223 */ /* 0x060fe20000000004 */
[----:B------:R-:W-:Y:S01]  /*3640*/  FFMA R43, R60, R5, R43 ;  /* 0x000000053c2b7223 */ /* 0x000fe2000000002b */
[----:B------:R-:W-:Y:S01]  /*3650*/  FFMA R5, R5, R61, R2 ;  /* 0x0000003d05057223 */ /* 0x000fe20000000002 */
[----:B------:R-:W-:Y:S01]  /*3660*/  FFMA R16, R61, R17, R16 ;  /* 0x000000113d107223 */ /* 0x000fe20000000010 */
[C---:B------:R-:W-:Y:S01]  /*3670*/  FFMA R17, R58.reuse, R18, R13 ;  /* 0x000000123a117223 */ /* 0x040fe2000000000d */
[----:B------:R-:W-:Y:S01]  /*3680*/  FFMA R37, R58, R6, R43 ;  /* 0x000000063a257223 */ /* 0x000fe2000000002b */
[----:B------:R-:W3:Y:S01]  /*3690*/  LDS.128 R12, [R38+UR8+0x2210] ;  /* 0x00221008260c7984 */ /* 0x000ee20008000c00 */
[----:B------:R-:W-:Y:S01]  /*36a0*/  FFMA R2, R6, R59, R5 ;  /* 0x0000003b06027223 */ /* 0x000fe20000000005 */
[----:B------:R-:W-:Y:S01]  /*36b0*/  FFMA R45, R50, R20, R41 ;  /* 0x00000014322d7223 */ /* 0x000fe20000000029 */
[----:B------:R-:W-:Y:S01]  /*36c0*/  FFMA R20, R20, R51, R67 ;  /* 0x0000003314147223 */ /* 0x000fe20000000043 */
[----:B------:R-:W-:Y:S01]  /*36d0*/  FFMA R37, R64, R7, R37 ;  /* 0x0000000740257223 */ /* 0x000fe20000000025 */
[----:B------:R-:W-:Y:S01]  /*36e0*/  FFMA R2, R7, R65, R2 ;  /* 0x0000004107027223 */ /* 0x000fe20000000002 */
[----:B------:R-:W-:Y:S01]  /*36f0*/  FFMA R16, R59, R18, R16 ;  /* 0x000000123b107223 */ /* 0x000fe20000000010 */
[----:B------:R-:W4:Y:S01]  /*3700*/  LDS.128 R4, [R38+UR8+0x2250] ;  /* 0x0022500826047984 */ /* 0x000f220008000c00 */
[-C--:B------:R-:W-:Y:S01]  /*3710*/  FFMA R20, R61, R21.reuse, R20 ;  /* 0x000000153d147223 */ /* 0x080fe20000000014 */
[----:B------:R-:W-:Y:S01]  /*3720*/  FFMA R45, R60, R21, R45 ;  /* 0x000000153c2d7223 */ /* 0x000fe2000000002d */
[----:B------:R-:W-:Y:S01]  /*3730*/  FFMA R69, R50, R24, R69 ;  /* 0x0000001832457223 */ /* 0x000fe20000000045 */
[-C--:B------:R-:W-:Y:S01]  /*3740*/  FFMA R41, R64, R19.reuse, R17 ;  /* 0x0000001340297223 */ /* 0x080fe20000000011 */
[----:B------:R-:W-:Y:S01]  /*3750*/  FFMA R43, R65, R19, R16 ;  /* 0x00000013412b7223 */ /* 0x000fe20000000010 */
[----:B------:R-:W-:Y:S01]  /*3760*/  FFMA R24, R24, R51, R71 ;  /* 0x0000003318187223 */ /* 0x000fe20000000047 */
[-C--:B------:R-:W-:Y:S01]  /*3770*/  FFMA R20, R59, R22.reuse, R20 ;  /* 0x000000163b147223 */ /* 0x080fe20000000014 */
[----:B------:R-:W-:Y:S01]  /*3780*/  FFMA R45, R58, R22, R45 ;  /* 0x000000163a2d7223 */ /* 0x000fe2000000002d */
[----:B------:R-:W5:Y:S01]  /*3790*/  LDS.128 R16, [R38+UR8+0x2410] ;  /* 0x0024100826107984 */ /* 0x000f620008000c00 */
[-C--:B------:R-:W-:Y:S01]  /*37a0*/  FFMA R24, R61, R25.reuse, R24 ;  /* 0x000000193d187223 */ /* 0x080fe20000000018 */
[----:B------:R-:W-:Y:S01]  /*37b0*/  FFMA R69, R60, R25, R69 ;  /* 0x000000193c457223 */ /* 0x000fe20000000045 */
[-C--:B------:R-:W-:Y:S01]  /*37c0*/  FFMA R57, R64, R23.reuse, R45 ;  /* 0x0000001740397223 */ /* 0x080fe2000000002d */
[----:B------:R-:W-:Y:S01]  /*37d0*/  FFMA R67, R65, R23, R20 ;  /* 0x0000001741437223 */ /* 0x000fe20000000014 */
[-C--:B------:R-:W-:Y:S01]  /*37e0*/  FFMA R24, R59, R26.reuse, R24 ;  /* 0x0000001a3b187223 */ /* 0x080fe20000000018 */
[----:B------:R-:W5:Y:S01]  /*37f0*/  LDS.128 R20, [R38+UR8+0x2450] ;  /* 0x0024500826147984 */ /* 0x000f620008000c00 */
[----:B------:R-:W-:Y:S01]  /*3800*/  FFMA R69, R58, R26, R69 ;  /* 0x0000001a3a457223 */ /* 0x000fe20000000045 */
[----:B-1----:R-:W-:Y:S01]  /*3810*/  FFMA R73, R50, R28, R73 ;  /* 0x0000001c32497223 */ /* 0x002fe20000000049 */
[----:B------:R-:W-:Y:S01]  /*3820*/  FFMA R71, R65, R27, R24 ;  /* 0x0000001b41477223 */ /* 0x000fe20000000018 */
[----:B------:R-:W-:Y:S01]  /*3830*/  FFMA R28, R28, R51, R75 ;  /* 0x000000331c1c7223 */ /* 0x000fe2000000004b */
[----:B------:R-:W-:Y:S01]  /*3840*/  FFMA R69, R64, R27, R69 ;  /* 0x0000001b40457223 */ /* 0x000fe20000000045 */
[-C--:B------:R-:W-:Y:S01]  /*3850*/  FFMA R73, R60, R29.reuse, R73 ;  /* 0x0000001d3c497223 */ /* 0x080fe20000000049 */
[----:B------:R-:W1:Y:S01]  /*3860*/  LDS.128 R24, [R38+UR8+0x2610] ;  /* 0x0026100826187984 */ /* 0x000e620008000c00 */
[----:B------:R-:W-:Y:S01]  /*3870*/  FFMA R28, R61, R29, R28 ;  /* 0x0000001d3d1c7223 */ /* 0x000fe2000000001c */
        /* <DEDUP_REMOVED lines=9> */
[----:B---3--:R-:W-:Y:S01]  /*3910*/  FFMA R9, R50, R12, R34 ;  /* 0x0000000c32097223 */ /* 0x008fe20000000022 */
[----:B------:R-:W-:Y:S01]  /*3920*/  FFMA R32, R59, R10, R32 ;  /* 0x0000000a3b207223 */ /* 0x000fe20000000020 */
[----:B------:R-:W2:Y:S01]  /*3930*/  LDS.128 R28, [R38+UR8+0x2650] ;  /* 0x00265008261c7984 */ /* 0x000ea20008000c00 */
[----:B------:R-:W-:Y:S01]  /*3940*/  FFMA R36, R12, R51, R36 ;  /* 0x000000330c247223 */ /* 0x000fe20000000024 */
[----:B------:R-:W-:Y:S01]  /*3950*/  FFMA R9, R60, R13, R9 ;  /* 0x0000000d3c097223 */ /* 0x000fe20000000009 */
[-C--:B------:R-:W-:Y:S01]  /*3960*/  FFMA R77, R64, R11.reuse, R77 ;  /* 0x0000000b404d7223 */ /* 0x080fe2000000004d */
[----:B------:R-:W-:Y:S01]  /*3970*/  FFMA R32, R65, R11, R32 ;  /* 0x0000000b41207223 */ /* 0x000fe20000000020 */
[----:B----4-:R-:W-:Y:S01]  /*3980*/  FFMA R11, R50, R4, R42 ;  /* 0x00000004320b7223 */ /* 0x010fe2000000002a */
[----:B------:R-:W-:Y:S01]  /*3990*/  FFMA R46, R4, R51, R46 ;  /* 0x00000033042e7223 */ /* 0x000fe2000000002e */
[-C--:B------:R-:W-:Y:S01]  /*39a0*/  FFMA R9, R58, R14.reuse, R9 ;  /* 0x0000000e3a097223 */ /* 0x080fe20000000009 */
[C---:B------:R-:W-:Y:S01]  /*39b0*/  FFMA R36, R61.reuse, R13, R36 ;  /* 0x0000000d3d247223 */ /* 0x040fe20000000024 */
[-C--:B------:R-:W-:Y:S01]  /*39c0*/  FFMA R11, R60, R5.reuse, R11 ;  /* 0x000000053c0b7223 */ /* 0x080fe2000000000b */
[----:B------:R-:W-:Y:S01]  /*39d0*/  FFMA R46, R61, R5, R46 ;  /* 0x000000053d2e7223 */ /* 0x000fe2000000002e */
[-C--:B------:R-:W-:Y:S01]  /*39e0*/  FFMA R34, R64, R15.reuse, R9 ;  /* 0x0000000f40227223 */ /* 0x080fe20000000009 */
[C---:B------:R-:W-:Y:S01]  /*39f0*/  FFMA R36, R59.reuse, R14, R36 ;  /* 0x0000000e3b247223 */ /* 0x040fe20000000024 */
[----:B------:R-:W-:Y:S01]  /*3a00*/  FFMA R11, R58, R6, R11 ;  /* 0x000000063a0b7223 */ /* 0x000fe2000000000b */
[----:B-----5:R-:W-:Y:S01]  /*3a10*/  FFMA R9, R50, R16, R48 ;  /* 0x0000001032097223 */ /* 0x020fe20000000030 */
[----:B------:R-:W-:Y:S01]  /*3a20*/  FFMA R46, R59, R6, R46 ;  /* 0x000000063b2e7223 */ /* 0x000fe2000000002e */
[C---:B------:R-:W-:Y:S01]  /*3a30*/  FFMA R36, R65.reuse, R15, R36 ;  /* 0x0000000f41247223 */ /* 0x040fe20000000024 */
[----:B------:R-:W-:Y:S01]  /*3a40*/  FFMA R42, R64, R7, R11 ;  /* 0x00000007402a7223 */ /* 0x000fe2000000000b */
[----:B------:R-:W-:Y:S01]  /*3a50*/  FFMA R13, R60, R17, R9 ;  /* 0x000000113c0d7223 */ /* 0x000fe20000000009 */
[----:B------:R-:W-:Y:S01]  /*3a60*/  FFMA R48, R65, R7, R46 ;  /* 0x0000000741307223 */ /* 0x000fe2000000002e */
[----:B------:R-:W-:Y:S01]  /*3a70*/  FFMA R15, R50, R20, R44 ;  /* 0x00000014320f7223 */ /* 0x000fe2000000002c */
        /* <DEDUP_REMOVED lines=8> */
[----:B------:R-:W-:Y:S01]  /*3b00*/  FFMA R15, R58, R22, R15 ;  /* 0x000000163a0f7223 */ /* 0x000fe2000000000f */
[----:B-1----:R-:W-:Y:S01]  /*3b10*/  FFMA R13, R50, R24, R70 ;  /* 0x00000018320d7223 */ /* 0x002fe20000000046 */
[----:B------:R-:W-:Y:S01]  /*3b20*/  FFMA R62, R59, R18, R66 ;  /* 0x000000123b3e7223 */ /* 0x000fe20000000042 */
[----:B------:R-:W-:Y:S01]  /*3b30*/  FFMA R68, R61, R21, R68 ;  /* 0x000000153d447223 */ /* 0x000fe20000000044 */
[----:B------:R-:W-:Y:S01]  /*3b40*/  FFMA R66, R64, R23, R15 ;  /* 0x0000001740427223 */ /* 0x000fe2000000000f */
[----:B------:R-:W-:Y:S01]  /*3b50*/  FFMA R21, R60, R25, R13 ;  /* 0x000000193c157223 */ /* 0x000fe2000000000d */
[----:B------:R-:W-:Y:S01]  /*3b60*/  LDS.64 R44, [R0+UR6+0xc00] ;  /* 0x000c0006002c7984 */ /* 0x000fe20008000a00 */
[----:B------:R-:W-:Y:S01]  /*3b70*/  FFMA R62, R65, R19, R62 ;  /* 0x00000013413e7223 */ /* 0x000fe2000000003e */
[----:B------:R-:W-:Y:S01]  /*3b80*/  FFMA R68, R59, R22, R68 ;  /* 0x000000163b447223 */ /* 0x000fe20000000044 */
[----:B------:R-:W-:Y:S01]  /*3b90*/  FFMA R74, R24, R51, R74 ;  /* 0x00000033184a7223 */ /* 0x000fe2000000004a */
[----:B------:R-:W1:Y:S01]  /*3ba0*/  LDS.128 R12, [R38+UR8+0x1c20] ;  /* 0x001c2008260c7984 */ /* 0x000e620008000c00 */
[----:B------:R-:W-:Y:S01]  /*3bb0*/  FFMA R21, R58, R26, R21 ;  /* 0x0000001a3a157223 */ /* 0x000fe20000000015 */
[----:B------:R-:W-:Y:S01]  /*3bc0*/  FFMA R68, R65, R23, R68 ;  /* 0x0000001741447223 */ /* 0x000fe20000000044 */
[----:B--2---:R-:W-:Y:S01]  /*3bd0*/  FFMA R23, R50, R28, R72 ;  /* 0x0000001c32177223 */ /* 0x004fe20000000048 */
[----:B------:R-:W2:Y:S01]  /*3be0*/  LDS.128 R16, [R38+UR8+0x1c60] ;  /* 0x001c600826107984 */ /* 0x000ea20008000c00 */
[----:B------:R-:W-:Y:S01]  /*3bf0*/  FFMA R74, R61, R25, R74 ;  /* 0x000000193d4a7223 */ /* 0x000fe2000000004a */
[----:B------:R-:W-:Y:S01]  /*3c00*/  FFMA R70, R64, R27, R21 ;  /* 0x0000001b40467223 */ /* 0x000fe20000000015 */
[----:B------:R-:W-:Y:S01]  /*3c10*/  FFMA R23, R60, R29, R23 ;  /* 0x0000001d3c177223 */ /* 0x000fe20000000017 */
[----:B------:R-:W5:Y:S01]  /*3c20*/  LDS.64 R46, [R0+UR6+0xd00] ;  /* 0x000d0006002e7984 */ /* 0x000f620008000a00 */
[----:B------:R-:W-:Y:S01]  /*3c30*/  FFMA R74, R59, R26, R74 ;  /* 0x0000001a3b4a7223 */ /* 0x000fe2000000004a */
[----:B------:R-:W-:Y:S01]  /*3c40*/  FFMA R76, R28, R51, R76 ;  /* 0x000000331c4c7223 */ /* 0x000fe2000000004c */
[-C--:B------:R-:W-:Y:S01]  /*3c50*/  FFMA R72, R58, R30.reuse, R23 ;  /* 0x0000001e3a487223 */ /* 0x080fe20000000017 */
[----:B------:R-:W5:Y:S01]  /*3c60*/  LDS.64 R54, [R0+UR6+0xd80] ;  /* 0x000d800600367984 */ /* 0x000f620008000a00 */
[----:B------:R-:W-:Y:S01]  /*3c70*/  FFMA R74, R65, R27, R74 ;  /* 0x0000001b414a7223 */ /* 0x000fe2000000004a */
[----:B------:R-:W-:Y:S01]  /*3c80*/  FFMA R76, R61, R29, R76 ;  /* 0x0000001d3d4c7223 */ /* 0x000fe2000000004c */
[----:B------:R-:W-:Y:S01]  /*3c90*/  FFMA R72, R64, R31, R72 ;  /* 0x0000001f40487223 */ /* 0x000fe20000000048 */
[----:B------:R-:W5:Y:S02]  /*3ca0*/  LDS.128 R20, [R38+UR8+0x1e20] ;  /* 0x001e200826147984 */ /* 0x000f640008000c00 */
[----:B------:R-:W-:-:S02]  /*3cb0*/  FFMA R76, R59, R30, R76 ;  /* 0x0000001e3b4c7223 */ /* 0x000fc4000000004c */
[----:B------:R-:W5:Y:S01]  /*3cc0*/  LDS.128 R24, [R38+UR8+0x1e60] ;  /* 0x001e600826187984 */ /* 0x000f620008000c00 */
[----:B---3--:R-:W-:Y:S01]  /*3cd0*/  FFMA R3, R50, R4, R3 ;  /* 0x0000000432037223 */ /* 0x008fe20000000003 */
[----:B------:R-:W-:Y:S01]  /*3ce0*/  FFMA R4, R4, R51, R33 ;  /* 0x0000003304047223 */ /* 0x000fe20000000021 */
[----:B------:R-:W-:Y:S01]  /*3cf0*/  FFMA R76, R65, R31, R76 ;  /* 0x0000001f414c7223 */ /* 0x000fe2000000004c */
[----:B----4-:R-:W-:Y:S01]  /*3d00*/  FFMA R50, R50, R8, R35 ;  /* 0x0000000832327223 */ /* 0x010fe20000000023 */
[----:B------:R-:W-:Y:S01]  /*3d10*/  FFMA R8, R8, R51, R63 ;  /* 0x0000003308087223 */ /* 0x000fe2000000003f */
[CC--:B------:R-:W-:Y:S01]  /*3d20*/  FFMA R4, R61.reuse, R5.reuse, R4 ;  /* 0x000000053d047223 */ /* 0x0c0fe20000000004 */
[C---:B------:R-:W-:Y:S01]  /*3d30*/  FFMA R3, R60.reuse, R5, R3 ;  /* 0x000000053c037223 */ /* 0x040fe20000000003 */
[-C--:B------:R-:W-:Y:S01]  /*3d40*/  FFMA R5, R60, R9.reuse, R50 ;  /* 0x000000093c057223 */ /* 0x080fe20000000032 */
[----:B------:R-:W-:Y:S01]  /*3d50*/  FFMA R8, R61, R9, R8 ;  /* 0x000000093d087223 */ /* 0x000fe20000000008 */
[CC--:B------:R-:W-:Y:S01]  /*3d60*/  FFMA R4, R59.reuse, R6.reuse, R4 ;  /* 0x000000063b047223 */ /* 0x0c0fe20000000004 */
[C---:B------:R-:W-:Y:S01]  /*3d70*/  FFMA R3, R58.reuse, R6, R3 ;  /* 0x000000063a037223 */ /* 0x040fe20000000003 */
[----:B------:R-:W3:Y:S01]  /*3d80*/  LDS.128 R28, [R38+UR8+0x2020] ;  /* 0x00202008261c7984 */ /* 0x000ee20008000c00 */
[-C--:B------:R-:W-:Y:S01]  /*3d90*/  FFMA R8, R59, R10.reuse, R8 ;  /* 0x0000000a3b087223 */ /* 0x080fe20000000008 */
[----:B------:R-:W-:Y:S01]  /*3da0*/  FFMA R58, R58, R10, R5 ;  /* 0x0000000a3a3a7223 */ /* 0x000fe20000000005 */
[-C--:B------:R-:W-:Y:S01]  /*3db0*/  FFMA R3, R64, R7.reuse, R3 ;  /* 0x0000000740037223 */ /* 0x080fe20000000003 */
[C---:B------:R-:W-:Y:S01]  /*3dc0*/  FFMA R33, R65.reuse, R7, R4 ;  /* 0x0000000741217223 */ /* 0x040fe20000000004 */
[----:B------:R-:W-:Y:S01]  /*3dd0*/  FFMA R65, R65, R11, R8 ;  /* 0x0000000b41417223 */ /* 0x000fe20000000008 */
[C---:B-1----:R-:W-:Y:S01]  /*3de0*/  FFMA R37, R12.reuse, R44, R37 ;  /* 0x0000002c0c257223 */ /* 0x042fe20000000025 */
[----:B------:R-:W-:Y:S01]  /*3df0*/  FFMA R2, R12, R45, R2 ;  /* 0x0000002d0c027223 */ /* 0x000fe20000000002 */
[----:B------:R-:W1:Y:S01]  /*3e00*/  LDS.128 R4, [R38+UR8+0x2060] ;  /* 0x0020600826047984 */ /* 0x000e620008000c00 */
[----:B------:R-:W-:Y:S01]  /*3e10*/  FFMA R35, R64, R11, R58 ;  /* 0x0000000b40237223 */ /* 0x000fe2000000003a */
[----:B--2---:R-:W-:Y:S01]  /*3e20*/  FFMA R8, R44, R16, R41 ;  /* 0x000000102c087223 */ /* 0x004fe20000000029 */
[----:B------:R-:W-:Y:S01]  /*3e30*/  FFMA R37, R52, R13, R37 ;  /* 0x0000000d34257223 */ /* 0x000fe20000000025 */
[----:B------:R-:W-:Y:S01]  /*3e40*/  FFMA R13, R13, R53, R2 ;  /* 0x000000350d0d7223 */ /* 0x000fe20000000002 */
[----:B------:R-:W-:Y:S01]  /*3e50*/  FFMA R16, R16, R45, R43 ;  /* 0x0000002d10107223 */ /* 0x000fe2000000002b */
[----:B------:R-:W-:Y:S01]  /*3e60*/  FFMA R41, R52, R17, R8 ;  /* 0x0000001134297223 */ /* 0x000fe20000000008 */
[----:B-----5:R-:W-:Y:S01]  /*3e70*/  FFMA R37, R46, R14, R37 ;  /* 0x0000000e2e257223 */ /* 0x020fe20000000025 */
[----:B------:R-:W-:Y:S01]  /*3e80*/  FFMA R2, R14, R47, R13 ;  /* 0x0000002f0e027223 */ /* 0x000fe2000000000d */
[----:B------:R-:W2:Y:S01]  /*3e90*/  LDS.128 R8, [R38+UR8+0x2220] ;  /* 0x0022200826087984 */ /* 0x000ea20008000c00 */
[----:B------:R-:W-:Y:S01]  /*3ea0*/  FFMA R16, R53, R17, R16 ;  /* 0x0000001135107223 */ /* 0x000fe20000000010 */
        /* <DEDUP_REMOVED lines=8> */
[----:B------:R-:W-:Y:S01]  /*3f30*/  FFMA R57, R52, R21, R57 ;  /* 0x0000001534397223 */ /* 0x000fe20000000039 */
[----:B------:R-:W-:Y:S01]  /*3f40*/  FFMA R43, R55, R19, R16 ;  /* 0x00000013372b7223 */ /* 0x000fe20000000010 */
[----:B------:R-:W-:Y:S01]  /*3f50*/  FFMA R20, R53, R21, R20 ;  /* 0x0000001535147223 */ /* 0x000fe20000000014 */
[----:B------:R-:W-:Y:S01]  /*3f60*/  FFMA R69, R44, R24, R69 ;  /* 0x000000182c457223 */ /* 0x000fe20000000045 */
[----:B------:R-:W5:Y:S01]  /*3f70*/  LDS.128 R16, [R38+UR8+0x2420] ;  /* 0x0024200826107984 */ /* 0x000f620008000c00 */
        /* <DEDUP_REMOVED lines=8> */
[----:B------:R-:W5:Y:S01]  /*4000*/  LDS.128 R20, [R38+UR8+0x2460] ;  /* 0x0024600826147984 */ /* 0x000f620008000c00 */
[----:B------:R-:W-:Y:S01]  /*4010*/  FFMA R24, R47, R26, R24 ;  /* 0x0000001a2f187223 */ /* 0x000fe20000000018 */
[----:B---3--:R-:W-:Y:S01]  /*4020*/  FFMA R73, R44, R28, R73 ;  /* 0x0000001c2c497223 */ /* 0x008fe20000000049 */
[----:B------:R-:W-:Y:S01]  /*4030*/  FFMA R28, R28, R45, R75 ;  /* 0x0000002d1c1c7223 */ /* 0x000fe2000000004b */
[-C--:B------:R-:W-:Y:S01]  /*4040*/  FFMA R67, R54, R27.reuse, R67 ;  /* 0x0000001b36437223 */ /* 0x080fe20000000043 */
[----:B------:R-:W-:Y:S01]  /*4050*/  FFMA R69, R55, R27, R24 ;  /* 0x0000001b37457223 */ /* 0x000fe20000000018 */
[----:B------:R-:W-:Y:S01]  /*4060*/  FFMA R73, R52, R29, R73 ;  /* 0x0000001d34497223 */ /* 0x000fe20000000049 */
[----:B------:R-:W3:Y:S01]  /*4070*/  LDS.128 R24, [R38+UR8+0x2620] ;  /* 0x0026200826187984 */ /* 0x000ee20008000c00 */
[----:B-1----:R-:W-:Y:S01]  /*4080*/  FFMA R77, R44, R4, R77 ;  /* 0x000000042c4d7223 */ /* 0x002fe2000000004d */
[----:B------:R-:W-:Y:S01]  /*4090*/  FFMA R32, R4, R45, R32 ;  /* 0x0000002d04207223 */ /* 0x000fe20000000020 */
[C---:B------:R-:W-:Y:S01]  /*40a0*/  FFMA R28, R53.reuse, R29, R28 ;  /* 0x0000001d351c7223 */ /* 0x040fe2000000001c */
[-C--:B------:R-:W-:Y:S01]  /*40b0*/  FFMA R71, R46, R30.reuse, R73 ;  /* 0x0000001e2e477223 */ /* 0x080fe20000000049 */
[-C--:B------:R-:W-:Y:S01]  /*40c0*/  FFMA R77, R52, R5.reuse, R77 ;  /* 0x00000005344d7223 */ /* 0x080fe2000000004d */
[----:B------:R-:W-:Y:S01]  /*40d0*/  FFMA R32, R53, R5, R32 ;  /* 0x0000000535207223 */ /* 0x000fe20000000020 */
[C---:B------:R-:W-:Y:S01]  /*40e0*/  FFMA R28, R47.reuse, R30, R28 ;  /* 0x0000001e2f1c7223 */ /* 0x040fe2000000001c */
[-C--:B------:R-:W-:Y:S01]  /*40f0*/  FFMA R71, R54, R31.reuse, R71 ;  /* 0x0000001f36477223 */ /* 0x080fe20000000047 */
[----:B------:R-:W-:Y:S01]  /*4100*/  FFMA R75, R46, R6, R77 ;  /* 0x000000062e4b7223 */ /* 0x000fe2000000004d */
[----:B--2---:R-:W-:Y:S01]  /*4110*/  FFMA R5, R44, R8, R34 ;  /* 0x000000082c057223 */ /* 0x004fe20000000022 */
[----:B------:R-:W-:Y:S01]  /*4120*/  FFMA R32, R47, R6, R32 ;  /* 0x000000062f207223 */ /* 0x000fe20000000020 */
[C---:B------:R-:W-:Y:S01]  /*4130*/  FFMA R73, R55.reuse, R31, R28 ;  /* 0x0000001f37497223 */ /* 0x040fe2000000001c */
[----:B------:R-:W-:Y:S01]  /*4140*/  FFMA R36, R8, R45, R36 ;  /* 0x0000002d08247223 */ /* 0x000fe20000000024 */
[-C--:B------:R-:W-:Y:S01]  /*4150*/  FFMA R75, R54, R7.reuse, R75 ;  /* 0x00000007364b7223 */ /* 0x080fe2000000004b */
[----:B------:R-:W-:Y:S01]  /*4160*/  FFMA R77, R55, R7, R32 ;  /* 0x00000007374d7223 */ /* 0x000fe20000000020 */
[-C--:B------:R-:W-:Y:S01]  /*4170*/  FFMA R29, R52, R9.reuse, R5 ;  /* 0x00000009341d7223 */ /* 0x080fe20000000005 */
[----:B----4-:R-:W-:Y:S01]  /*4180*/  FFMA R31, R44, R12, R42 ;  /* 0x0000000c2c1f7223 */ /* 0x010fe2000000002a */
[----:B------:R-:W1:Y:S01]  /*4190*/  LDS.128 R4, [R38+UR8+0x2660] ;  /* 0x0026600826047984 */ /* 0x000e620008000c00 */
[C---:B------:R-:W-:Y:S01]  /*41a0*/  FFMA R36, R53.reuse, R9, R36 ;  /* 0x0000000935247223 */ /* 0x040fe20000000024 */
[----:B------:R-:W-:Y:S01]  /*41b0*/  FFMA R9, R46, R10, R29 ;  /* 0x0000000a2e097223 */ /* 0x000fe2000000001d */
[----:B------:R-:W-:Y:S01]  /*41c0*/  FFMA R51, R52, R13, R31 ;  /* 0x0000000d34337223 */ /* 0x000fe2000000001f */
[----:B------:R-:W-:Y:S01]  /*41d0*/  FFMA R48, R12, R45, R48 ;  /* 0x0000002d0c307223 */ /* 0x000fe20000000030 */
[----:B------:R-:W2:Y:S01]  /*41e0*/  LDS.128 R28, [R38+UR8+0x2820] ;  /* 0x00282008261c7984 */ /* 0x000ea20008000c00 */
[----:B------:R-:W-:Y:S01]  /*41f0*/  FFMA R34, R54, R11, R9 ;  /* 0x0000000b36227223 */ /* 0x000fe20000000009 */
[----:B-----5:R-:W-:Y:S01]  /*4200*/  FFMA R9, R44, R16, R56 ;  /* 0x000000102c097223 */ /* 0x020fe20000000038 */
[----:B------:R-:W-:Y:S01]  /*4210*/  FFMA R48, R53, R13, R48 ;  /* 0x0000000d35307223 */ /* 0x000fe20000000030 */
[C---:B------:R-:W-:Y:S01]  /*4220*/  FFMA R36, R47.reuse, R10, R36 ;  /* 0x0000000a2f247223 */ /* 0x040fe20000000024 */
[-C--:B------:R-:W-:Y:S01]  /*4230*/  FFMA R51, R46, R14.reuse, R51 ;  /* 0x0000000e2e337223 */ /* 0x080fe20000000033 */
[----:B------:R-:W-:Y:S01]  /*4240*/  FFMA R13, R52, R17, R9 ;  /* 0x00000011340d7223 */ /* 0x000fe20000000009 */
[----:B------:R-:W-:Y:S01]  /*4250*/  FFMA R48, R47, R14, R48 ;  /* 0x0000000e2f307223 */ /* 0x000fe20000000030 */
[C---:B------:R-:W-:Y:S01]  /*4260*/  FFMA R36, R55.reuse, R11, R36 ;  /* 0x0000000b37247223 */ /* 0x040fe20000000024 */
[-C--:B------:R-:W-:Y:S01]  /*4270*/  FFMA R42, R54, R15.reuse, R51 ;  /* 0x0000000f362a7223 */ /* 0x080fe20000000033 */
[----:B------:R-:W4:Y:S01]  /*4280*/  LDS.128 R8, [R38+UR8+0x2860] ;  /* 0x0028600826087984 */ /* 0x000f220008000c00 */
[----:B------:R-:W-:Y:S01]  /*4290*/  FFMA R48, R55, R15, R48 ;  /* 0x0000000f37307223 */ /* 0x000fe20000000030 */
[----:B------:R-:W-:Y:S01]  /*42a0*/  FFMA R15, R44, R20, R66 ;  /* 0x000000142c0f7223 */ /* 0x000fe20000000042 */
[----:B------:R-:W-:Y:S01]  /*42b0*/  FFMA R13, R46, R18, R13 ;  /* 0x000000122e0d7223 */ /* 0x000fe2000000000d */
[-C--:B------:R-:W-:Y:S01]  /*42c0*/  FFMA R62, R16, R45.reuse, R62 ;  /* 0x0000002d103e7223 */ /* 0x080fe2000000003e */
[----:B------:R-:W-:Y:S01]  /*42d0*/  FFMA R68, R20, R45, R68 ;  /* 0x0000002d14447223 */ /* 0x000fe20000000044 */
[----:B------:R-:W-:Y:S01]  /*42e0*/  FFMA R15, R52, R21, R15 ;  /* 0x00000015340f7223 */ /* 0x000fe2000000000f */
[----:B------:R-:W-:Y:S01]  /*42f0*/  FFMA R58, R54, R19, R13 ;  /* 0x00000013363a7223 */ /* 0x000fe2000000000d */
[----:B---3--:R-:W-:Y:S01]  /*4300*/  FFMA R13, R44, R24, R70 ;  /* 0x000000182c0d7223 */ /* 0x008fe20000000046 */
[C---:B------:R-:W-:Y:S01]  /*4310*/  FFMA R62, R53.reuse, R17, R62 ;  /* 0x00000011353e7223 */ /* 0x040fe2000000003e */
[----:B------:R-:W-:Y:S01]  /*4320*/  FFMA R15, R46, R22, R15 ;  /* 0x000000162e0f7223 */ /* 0x000fe2000000000f */
[----:B------:R-:W-:Y:S01]  /*4330*/  FFMA R68, R53, R21, R68 ;  /* 0x0000001535447223 */ /* 0x000fe20000000044 */
[----:B------:R-:W-:Y:S01]  /*4340*/  FFMA R17, R52, R25, R13 ;  /* 0x0000001934117223 */ /* 0x000fe2000000000d */
[C---:B------:R-:W-:Y:S01]  /*4350*/  FFMA R60, R47.reuse, R18, R62 ;  /* 0x000000122f3c7223 */ /* 0x040fe2000000003e */
[----:B------:R-:W-:Y:S01]  /*4360*/  FFMA R64, R54, R23, R15 ;  /* 0x0000001736407223 */ /* 0x000fe2000000000f */
[----:B------:R-:W-:Y:S01]  /*4370*/  LDS.64 R50, [R0+UR6+0xe00] ;  /* 0x000e000600327984 */ /* 0x000fe20008000a00 */
[----:B------:R-:W-:Y:S01]  /*4380*/  FFMA R66, R47, R22, R68 ;  /* 0x000000162f427223 */ /* 0x000fe20000000044 */
[C---:B------:R-:W-:Y:S01]  /*4390*/  FFMA R60, R55.reuse, R19, R60 ;  /* 0x00000013373c7223 */ /* 0x040fe2000000003c */
[----:B------:R-:W-:Y:S01]  /*43a0*/  FFMA R21, R46, R26, R17 ;  /* 0x0000001a2e157223 */ /* 0x000fe20000000011 */
[----:B------:R-:W3:Y:S01]  /*43b0*/  LDS.128 R12, [R38+UR8+0x1c30] ;  /* 0x001c3008260c7984 */ /* 0x000ee20008000c00 */
[----:B------:R-:W-:Y:S01]  /*43c0*/  FFMA R74, R24, R45, R74 ;  /* 0x0000002d184a7223 */ /* 0x000fe2000000004a */
[----:B------:R-:W-:Y:S01]  /*43d0*/  FFMA R66, R55, R23, R66 ;  /* 0x0000001737427223 */ /* 0x000fe20000000042 */
[----:B------:R-:W-:Y:S01]  /*43e0*/  FFMA R68, R54, R27, R21 ;  /* 0x0000001b36447223 */ /* 0x000fe20000000015 */
[----:B------:R-:W5:Y:S01]  /*43f0*/  LDS.128 R16, [R38+UR8+0x1c70] ;  /* 0x001c700826107984 */ /* 0x000f620008000c00 */
[----:B------:R-:W-:Y:S01]  /*4400*/  FFMA R74, R53, R25, R74 ;  /* 0x00000019354a7223 */ /* 0x000fe2000000004a */
[----:B-1----:R-:W-:Y:S01]  /*4410*/  FFMA R23, R44, R4, R72 ;  /* 0x000000042c177223 */ /* 0x002fe20000000048 */
[----:B------:R-:W-:Y:S01]  /*4420*/  FFMA R76, R4, R45, R76 ;  /* 0x0000002d044c7223 */ /* 0x000fe2000000004c */
[----:B------:R-:W1:Y:S01]  /*4430*/  LDS.64 R56, [R0+UR6+0xe80] ;  /* 0x000e800600387984 */ /* 0x000e620008000a00 */
[----:B------:R-:W-:Y:S01]  /*4440*/  FFMA R70, R47, R26, R74 ;  /* 0x0000001a2f467223 */ /* 0x000fe2000000004a */
[-C--:B------:R-:W-:Y:S01]  /*4450*/  FFMA R25, R52, R5.reuse, R23 ;  /* 0x0000000534197223 */ /* 0x080fe20000000017 */
[----:B------:R-:W-:Y:S01]  /*4460*/  FFMA R72, R53, R5, R76 ;  /* 0x0000000535487223 */ /* 0x000fe2000000004c */
[----:B------:R-:W1:Y:S01]  /*4470*/  LDS.64 R62, [R0+UR6+0xf00] ;  /* 0x000f0006003e7984 */ /* 0x000e620008000a00 */
[----:B--2---:R-:W-:Y:S01]  /*4480*/  FFMA R5, R44, R28, R3 ;  /* 0x0000001c2c057223 */ /* 0x004fe20000000003 */
[----:B------:R-:W-:Y:S01]  /*4490*/  FFMA R28, R28, R45, R33 ;  /* 0x0000002d1c1c7223 */ /* 0x000fe20000000021 */
[----:B------:R-:W-:Y:S01]  /*44a0*/  FFMA R70, R55, R27, R70 ;  /* 0x0000001b37467223 */ /* 0x000fe20000000046 */
[----:B------:R-:W2:Y:S01]  /*44b0*/  LDS.64 R32, [R0+UR6+0xf80] ;  /* 0x000f800600207984 */ /* 0x000ea20008000a00 */
[-C--:B------:R-:W-:Y:S01]  /*44c0*/  FFMA R3, R46, R6.reuse, R25 ;  /* 0x000000062e037223 */ /* 0x080fe20000000019 */
[----:B------:R-:W-:Y:S01]  /*44d0*/  FFMA R5, R52, R29, R5 ;  /* 0x0000001d34057223 */ /* 0x000fe20000000005 */
[----:B------:R-:W-:Y:S01]  /*44e0*/  FFMA R72, R47, R6, R72 ;  /* 0x000000062f487223 */ /* 0x000fe20000000048 */
[----:B------:R-:W2:Y:S01]  /*44f0*/  LDS.128 R20, [R38+UR8+0x1e30] ;  /* 0x001e300826147984 */ /* 0x000ea20008000c00 */
[----:B----4-:R-:W-:Y:S01]  /*4500*/  FFMA R35, R44, R8, R35 ;  /* 0x000000082c237223 */ /* 0x010fe20000000023 */
[----:B------:R-:W-:Y:S01]  /*4510*/  FFMA R8, R8, R45, R65 ;  /* 0x0000002d08087223 */ /* 0x000fe20000000041 */
[C---:B------:R-:W-:Y:S01]  /*4520*/  FFMA R28, R53.reuse, R29, R28 ;  /* 0x0000001d351c7223 */ /* 0x040fe2000000001c */
[----:B------:R-:W4:Y:S01]  /*4530*/  LDS.128 R24, [R38+UR8+0x1e70] ;  /* 0x001e700826187984 */ /* 0x000f220008000c00 */
[----:B------:R-:W-:Y:S01]  /*4540*/  FFMA R44, R54, R7, R3 ;  /* 0x00000007362c7223 */ /* 0x000fe20000000003 */
[----:B------:R-:W-:Y:S01]  /*4550*/  FFMA R8, R53, R9, R8 ;  /* 0x0000000935087223 */ /* 0x000fe20000000008 */
[----:B------:R-:W-:Y:S01]  /*4560*/  FFMA R72, R55, R7, R72 ;  /* 0x0000000737487223 */ /* 0x000fe20000000048 */
[-C--:B------:R-:W-:Y:S01]  /*4570*/  FFMA R3, R46, R30.reuse, R5 ;  /* 0x0000001e2e037223 */ /* 0x080fe20000000005 */
[----:B------:R-:W-:Y:S01]  /*4580*/  FFMA R35, R52, R9, R35 ;  /* 0x0000000934237223 */ /* 0x000fe20000000023 */
[----:B------:R-:W4:Y:S01]  /*4590*/  LDS.128 R4, [R38+UR8+0x2030] ;  /* 0x0020300826047984 */ /* 0x000f220008000c00 */
[C---:B------:R-:W-:Y:S01]  /*45a0*/  FFMA R28, R47.reuse, R30, R28 ;  /* 0x0000001e2f1c7223 */ /* 0x040fe2000000001c */
[-C--:B------:R-:W-:Y:S01]  /*45b0*/  FFMA R8, R47, R10.reuse, R8 ;  /* 0x0000000a2f087223 */ /* 0x080fe20000000008 */
[----:B------:R-:W-:Y:S01]  /*45c0*/  FFMA R46, R46, R10, R35 ;  /* 0x0000000a2e2e7223 */ /* 0x000fe20000000023 */
[CC--:B------:R-:W-:Y:S01]  /*45d0*/  FFMA R3, R54.reuse, R31.reuse, R3 ;  /* 0x0000001f36037223 */ /* 0x0c0fe20000000003 */
[C---:B------:R-:W-:Y:S01]  /*45e0*/  FFMA R35, R55.reuse, R31, R28 ;  /* 0x0000001f37237223 */ /* 0x040fe2000000001c */
[-C--:B------:R-:W-:Y:S01]  /*45f0*/  FFMA R55, R55, R11.reuse, R8 ;  /* 0x0000000b37377223 */ /* 0x080fe20000000008 */
[----:B------:R-:W-:Y:S01]  /*4600*/  FFMA R45, R54, R11, R46 ;  /* 0x0000000b362d7223 */ /* 0x000fe2000000002e */
[----:B------:R-:W-:Y:S01]  /*4610*/  LDS.128 R28, [R38+UR8+0x2230] ;  /* 0x00223008261c7984 */ /* 0x000fe20008000c00 */
[C---:B---3--:R-:W-:Y:S01]  /*4620*/  FFMA R37, R12.reuse, R50, R37 ;  /* 0x000000320c257223 */ /* 0x048fe20000000025 */
[----:B------:R-:W-:-:S02]  /*4630*/  FFMA R2, R12, R51, R2 ;  /* 0x000000330c027223 */ /* 0x000fc40000000002 */
[----:B------:R-:W3:Y:S01]  /*4640*/  LDS.128 R8, [R38+UR8+0x2070] ;  /* 0x0020700826087984 */ /* 0x000ee20008000c00 */
[----:B-----5:R-:W-:Y:S01]  /*4650*/  FFMA R12, R50, R16, R41 ;  /* 0x00000010320c7223 */ /* 0x020fe20000000029 */
[----:B------:R-:W-:Y:S01]  /*4660*/  FFMA R16, R16, R51, R43 ;  /* 0x0000003310107223 */ /* 0x000fe2000000002b */
[C---:B-1----:R-:W-:Y:S01]  /*4670*/  FFMA R37, R56.reuse, R13, R37 ;  /* 0x0000000d38257223 */ /* 0x042fe20000000025 */
[----:B------:R-:W-:Y:S02]  /*4680*/  FFMA R13, R13, R57, R2 ;  /* 0x000000390d0d7223 */ /* 0x000fe40000000002 */
[-C--:B------:R-:W-:Y:S01]  /*4690*/  FFMA R16, R57, R17.reuse, R16 ;  /* 0x0000001139107223 */ /* 0x080fe20000000010 */
[----:B------:R-:W-:Y:S01]  /*46a0*/  FFMA R41, R56, R17, R12 ;  /* 0x0000001138297223 */ /* 0x000fe2000000000c */
[----:B------:R-:W-:Y:S01]  /*46b0*/  FFMA R37, R62, R14, R37 ;  /* 0x0000000e3e257223 */ /* 0x000fe20000000025 */
[----:B------:R-:W-:Y:S01]  /*46c0*/  FFMA R2, R14, R63, R13 ;  /* 0x0000003f0e027223 */ /* 0x000fe2000000000d */
[-C--:B------:R-:W-:Y:S01]  /*46d0*/  FFMA R16, R63, R18.reuse, R16 ;  /* 0x000000123f107223 */ /* 0x080fe20000000010 */
[----:B------:R-:W-:Y:S01]  /*46e0*/  FFMA R41, R62, R18, R41 ;  /* 0x000000123e297223 */ /* 0x000fe20000000029 */
[C---:B--2---:R-:W-:Y:S01]  /*46f0*/  FFMA R37, R32.reuse, R15, R37 ;  /* 0x0000000f20257223 */ /* 0x044fe20000000025 */
[----:B------:R-:W-:Y:S01]  /*4700*/  FFMA R2, R15, R33, R2 ;  /* 0x000000210f027223 */ /* 0x000fe20000000002 */
[-C--:B------:R-:W-:Y:S01]  /*4710*/  FFMA R43, R33, R19.reuse, R16 ;  /* 0x00000013212b7223 */ /* 0x080fe20000000010 */
[----:B------:R-:W1:Y:S01]  /*4720*/  LDS.128 R12, [R38+UR8+0x2270] ;  /* 0x00227008260c7984 */ /* 0x000e620008000c00 */
[----:B------:R-:W-:Y:S01]  /*4730*/  FFMA R41, R32, R19, R41 ;  /* 0x0000001320297223 */ /* 0x000fe20000000029 */
[----:B------:R-:W-:Y:S01]  /*4740*/  FFMA R59, R50, R20, R59 ;  /* 0x00000014323b7223 */ /* 0x000fe2000000003b */
[----:B------:R-:W-:Y:S01]  /*4750*/  FFMA R20, R20, R51, R61 ;  /* 0x0000003314147223 */ /* 0x000fe2000000003d */
[----:B------:R-:W2:Y:S02]  /*4760*/  LDS.128 R16, [R38+UR8+0x2430] ;  /* 0x0024300826107984 */ /* 0x000ea40008000c00 */
[-C--:B------:R-:W-:Y:S01]  /*4770*/  FFMA R59, R56, R21.reuse, R59 ;  /* 0x00000015383b7223 */ /* 0x080fe2000000003b */
[C---:B------:R-:W-:Y:S01]  /*4780*/  FFMA R20, R57.reuse, R21, R20 ;  /* 0x0000001539147223 */ /* 0x040fe20000000014 */
[----:B----4-:R-:W-:Y:S01]  /*4790*/  FFMA R21, R50, R24, R67 ;  /* 0x0000001832157223 */ /* 0x010fe20000000043 */
[----:B------:R-:W-:Y:S01]  /*47a0*/  FFMA R24, R24, R51, R69 ;  /* 0x0000003318187223 */ /* 0x000fe20000000045 */
[----:B------:R-:W-:Y:S01]  /*47b0*/  FFMA R59, R62, R22, R59 ;  /* 0x000000163e3b7223 */ /* 0x000fe2000000003b */
[----:B------:R-:W-:Y:S01]  /*47c0*/  FFMA R71, R50, R4, R71 ;  /* 0x0000000432477223 */ /* 0x000fe20000000047 */
[-C--:B------:R-:W-:Y:S01]  /*47d0*/  FFMA R21, R56, R25.reuse, R21 ;  /* 0x0000001938157223 */ /* 0x080fe20000000015 */
[----:B------:R-:W-:Y:S01]  /*47e0*/  FFMA R24, R57, R25, R24 ;  /* 0x0000001939187223 */ /* 0x000fe20000000018 */
[C---:B------:R-:W-:Y:S01]  /*47f0*/  FFMA R20, R63.reuse, R22, R20 ;  /* 0x000000163f147223 */ /* 0x040fe20000000014 */
[----:B------:R-:W-:Y:S01]  /*4800*/  FFMA R4, R4, R51, R73 ;  /* 0x0000003304047223 */ /* 0x000fe20000000049 */
[-C--:B------:R-:W-:Y:S01]  /*4810*/  FFMA R69, R62, R26.reuse, R21 ;  /* 0x0000001a3e457223 */ /* 0x080fe20000000015 */
[----:B------:R-:W-:Y:S01]  /*4820*/  FFMA R24, R63, R26, R24 ;  /* 0x0000001a3f187223 */ /* 0x000fe20000000018 */
[----:B------:R-:W-:Y:S01]  /*4830*/  FFMA R65, R32, R23, R59 ;  /* 0x0000001720417223 */ /* 0x000fe2000000003b */
[----:B------:R-:W-:Y:S01]  /*4840*/  FFMA R4, R57, R5, R4 ;  /* 0x0000000539047223 */ /* 0x000fe20000000004 */
[C---:B------:R-:W-:Y:S01]  /*4850*/  FFMA R67, R33.reuse, R23, R20 ;  /* 0x0000001721437223 */ /* 0x040fe20000000014 */
[----:B------:R-:W-:Y:S01]  /*4860*/  FFMA R25, R56, R5, R71 ;  /* 0x0000000538197223 */ /* 0x000fe20000000047 */
[----:B------:R-:W4:Y:S01]  /*4870*/  LDS.128 R20, [R38+UR8+0x2470] ;  /* 0x0024700826147984 */ /* 0x000f220008000c00 */
[-C--:B------:R-:W-:Y:S01]  /*4880*/  FFMA R69, R32, R27.reuse, R69 ;  /* 0x0000001b20457223 */ /* 0x080fe20000000045 */
[----:B------:R-:W-:Y:S01]  /*4890*/  FFMA R71, R33, R27, R24 ;  /* 0x0000001b21477223 */ /* 0x000fe20000000018 */
[----:B---3--:R-:W-:Y:S01]  /*48a0*/  FFMA R27, R50, R8, R75 ;  /* 0x00000008321b7223 */ /* 0x008fe2000000004b */
[-C--:B------:R-:W-:Y:S01]  /*48b0*/  FFMA R4, R63, R6.reuse, R4 ;  /* 0x000000063f047223 */ /* 0x080fe20000000004 */
[----:B------:R-:W-:Y:S01]  /*48c0*/  FFMA R8, R8, R51, R77 ;  /* 0x0000003308087223 */ /* 0x000fe2000000004d */
[----:B------:R-:W-:Y:S01]  /*48d0*/  FFMA R25, R62, R6, R25 ;  /* 0x000000063e197223 */ /* 0x000fe20000000019 */
[----:B------:R-:W-:Y:S01]  /*48e0*/  FFMA R47, R56, R9, R27 ;  /* 0x00000009382f7223 */ /* 0x000fe2000000001b */
[----:B------:R-:W-:Y:S01]  /*48f0*/  FFMA R75, R33, R7, R4 ;  /* 0x00000007214b7223 */ /* 0x000fe20000000004 */
[----:B------:R-:W-:Y:S01]  /*4900*/  FFMA R8, R57, R9, R8 ;  /* 0x0000000939087223 */ /* 0x000fe20000000008 */
[----:B------:R-:W-:Y:S01]  /*4910*/  FFMA R73, R32, R7, R25 ;  /* 0x0000000720497223 */ /* 0x000fe20000000019 */
[----:B------:R-:W-:Y:S01]  /*4920*/  FFMA R9, R50, R28, R34 ;  /* 0x0000001c32097223 */ /* 0x000fe20000000022 */
[----:B------:R-:W3:Y:S01]  /*4930*/  LDS.128 R4, [R38+UR8+0x2630] ;  /* 0x0026300826047984 */ /* 0x000ee20008000c00 */
        /* <DEDUP_REMOVED lines=9> */
[----:B-1----:R-:W-:Y:S01]  /*49d0*/  FFMA R11, R50, R12, R42 ;  /* 0x0000000c320b7223 */ /* 0x002fe2000000002a */
[----:B------:R-:W-:Y:S01]  /*49e0*/  FFMA R48, R12, R51, R48 ;  /* 0x000000330c307223 */ /* 0x000fe20000000030 */
[----:B------:R-:W-:Y:S01]  /*49f0*/  FFMA R30, R63, R30, R36 ;  /* 0x0000001e3f1e7223 */ /* 0x000fe20000000024 */
[----:B------:R-:W-:Y:S01]  /*4a00*/  FFMA R36, R32, R31, R9 ;  /* 0x0000001f20247223 */ /* 0x000fe20000000009 */
[-C--:B------:R-:W-:Y:S01]  /*4a10*/  FFMA R11, R56, R13.reuse, R11 ;  /* 0x0000000d380b7223 */ /* 0x080fe2000000000b */
[----:B--2---:R-:W-:Y:S01]  /*4a20*/  FFMA R9, R50, R16, R58 ;  /* 0x0000001032097223 */ /* 0x004fe2000000003a */
        /* <DEDUP_REMOVED lines=9> */
[----:B------:R-:W1:Y:S01]  /*4ac0*/  LDS.128 R8, [R38+UR8+0x2830] ;  /* 0x0028300826087984 */ /* 0x000e620008000c00 */
[----:B------:R-:W-:Y:S01]  /*4ad0*/  FFMA R60, R63, R18, R60 ;  /* 0x000000123f3c7223 */ /* 0x000fe2000000003c */
[----:B------:R-:W-:Y:S01]  /*4ae0*/  FFMA R42, R33, R31, R30 ;  /* 0x0000001f212a7223 */ /* 0x000fe2000000001e */
[----:B----4-:R-:W-:Y:S01]  /*4af0*/  FFMA R29, R50, R20, R64 ;  /* 0x00000014321d7223 */ /* 0x010fe20000000040 */
[----:B------:R-:W2:Y:S01]  /*4b00*/  LDS.128 R12, [R38+UR8+0x2870] ;  /* 0x00287008260c7984 */ /* 0x000ea20008000c00 */
[----:B------:R-:W-:-:S04]  /*4b10*/  DEPBAR.LE SB0, 0x1 ;  /* 0x000080400000791a */ /* 0x000fc80000000000 */
[----:B------:R-:W-:Y:S01]  /*4b20*/  BAR.SYNC.DEFER_BLOCKING 0x0 ;  /* 0x0000000000007b1d */ /* 0x000fe20000010000 */
[----:B------:R-:W-:Y:S01]  /*4b30*/  FFMA R66, R20, R51, R66 ;  /* 0x0000003314427223 */ /* 0x000fe20000000042 */
[----:B------:R-:W-:Y:S01]  /*4b40*/  FFMA R29, R56, R21, R29 ;  /* 0x00000015381d7223 */ /* 0x000fe2000000001d */
[----:B------:R-:W-:Y:S02]  /*4b50*/  FFMA R64, R32, R19, R17 ;  /* 0x0000001320407223 */ /* 0x000fe40000000011 */
[----:B------:R-:W-:Y:S01]  /*4b60*/  FFMA R16, R57, R21, R66 ;  /* 0x0000001539107223 */ /* 0x000fe20000000042 */
[----:B------:R-:W-:Y:S01]  /*4b70*/  FFMA R29, R62, R22, R29 ;  /* 0x000000163e1d7223 */ /* 0x000fe2000000001d */
[----:B---3--:R-:W-:Y:S01]  /*4b80*/  FFMA R17, R50, R4, R68 ;  /* 0x0000000432117223 */ /* 0x008fe20000000044 */
        /* <DEDUP_REMOVED lines=21> */
[----:B-1----:R-:W-:Y:S02]  /*4ce0*/  FFMA R3, R50, R8, R3 ;  /* 0x0000000832037223 */ /* 0x002fe40000000003 */
[----:B------:R-:W1:Y:S01]  /*4cf0*/  LDS.64 R58, [R0+UR6+0x1080] ;  /* 0x00108006003a7984 */ /* 0x000e620008000a00 */
[----:B------:R-:W-:Y:S01]  /*4d00*/  FFMA R8, R8, R51, R35 ;  /* 0x0000003308087223 */ /* 0x000fe20000000023 */
[----:B--2---:R-:W-:Y:S02]  /*4d10*/  FFMA R50, R50, R12, R45 ;  /* 0x0000000c32327223 */ /* 0x004fe4000000002d */
[----:B------:R-:W2:Y:S01]  /*4d20*/  LDS.128 R20, [R38+UR8+0x3840] ;  /* 0x0038400826147984 */ /* 0x000ea20008000c00 */
[----:B------:R-:W-:Y:S01]  /*4d30*/  FFMA R8, R57, R9, R8 ;  /* 0x0000000939087223 */ /* 0x000fe20000000008 */
[----:B------:R-:W-:Y:S01]  /*4d40*/  FFMA R12, R12, R51, R55 ;  /* 0x000000330c0c7223 */ /* 0x000fe20000000037 */
[C---:B------:R-:W-:Y:S01]  /*4d50*/  FFMA R3, R56.reuse, R9, R3 ;  /* 0x0000000938037223 */ /* 0x040fe20000000003 */
[----:B------:R-:W4:Y:S01]  /*4d60*/  LDS.64 R52, [R0+UR6+0x1100] ;  /* 0x0011000600347984 */ /* 0x000f220008000a00 */
[-C--:B------:R-:W-:Y:S01]  /*4d70*/  FFMA R9, R56, R13.reuse, R50 ;  /* 0x0000000d38097223 */ /* 0x080fe20000000032 */
[-C--:B------:R-:W-:Y:S01]  /*4d80*/  FFMA R8, R63, R10.reuse, R8 ;  /* 0x0000000a3f087223 */ /* 0x080fe20000000008 */
[----:B------:R-:W-:Y:S01]  /*4d90*/  FFMA R12, R57, R13, R12 ;  /* 0x0000000d390c7223 */ /* 0x000fe2000000000c */
        /* <DEDUP_REMOVED lines=14> */
[----:B------:R-:W-:-:S02]  /*4e80*/  FFMA R2, R16, R47, R2 ;  /* 0x0000002f10027223 */ /* 0x000fc40000000002 */
[----:B------:R-:W-:Y:S01]  /*4e90*/  LDS.64 R56, [R0+UR6+0x1280] ;  /* 0x0012800600387984 */ /* 0x000fe20008000a00 */
[----:B-1----:R-:W-:Y:S01]  /*4ea0*/  FFMA R37, R58, R17, R37 ;  /* 0x000000113a257223 */ /* 0x002fe20000000025 */
[----:B------:R-:W-:Y:S02]  /*4eb0*/  FFMA R17, R17, R59, R2 ;  /* 0x0000003b11117223 */ /* 0x000fe40000000002 */
[----:B------:R-:W-:Y:S01]  /*4ec0*/  LDS.64 R62, [R0+UR6+0x1380] ;  /* 0x00138006003e7984 */ /* 0x000fe20008000a00 */
[----:B--2---:R-:W-:Y:S01]  /*4ed0*/  FFMA R12, R46, R20, R41 ;  /* 0x000000142e0c7223 */ /* 0x004fe20000000029 */
[----:B------:R-:W-:-:S03]  /*4ee0*/  FFMA R20, R20, R47, R43 ;  /* 0x0000002f14147223 */ /* 0x000fc6000000002b */
[----:B------:R-:W-:Y:S01]  /*4ef0*/  FFMA R13, R58, R21, R12 ;  /* 0x000000153a0d7223 */ /* 0x000fe2000000000c */
[----:B----4-:R-:W-:Y:S01]  /*4f00*/  FFMA R37, R52, R18, R37 ;  /* 0x0000001234257223 */ /* 0x010fe20000000025 */
[----:B------:R-:W-:Y:S01]  /*4f10*/  FFMA R2, R18, R53, R17 ;  /* 0x0000003512027223 */ /* 0x000fe20000000011 */
[----:B------:R-:W-:Y:S01]  /*4f20*/  FFMA R20, R59, R21, R20 ;  /* 0x000000153b147223 */ /* 0x000fe20000000014 */
[----:B-----5:R-:W-:Y:S01]  /*4f30*/  FFMA R65, R46, R4, R65 ;  /* 0x000000042e417223 */ /* 0x020fe20000000041 */
[----:B------:R-:W-:Y:S01]  /*4f40*/  FFMA R4, R4, R47, R67 ;  /* 0x0000002f04047223 */ /* 0x000fe20000000043 */
[-C--:B------:R-:W-:Y:S01]  /*4f50*/  FFMA R41, R52, R22.reuse, R13 ;  /* 0x0000001634297223 */ /* 0x080fe2000000000d */
[----:B------:R-:W-:Y:S01]  /*4f60*/  FFMA R20, R53, R22, R20 ;  /* 0x0000001635147223 */ /* 0x000fe20000000014 */
[----:B------:R-:W-:Y:S01]  /*4f70*/  FFMA R37, R60, R19, R37 ;  /* 0x000000133c257223 */ /* 0x000fe20000000025 */
[----:B------:R-:W-:Y:S01]  /*4f80*/  FFMA R2, R19, R61, R2 ;  /* 0x0000003d13027223 */ /* 0x000fe20000000002 */
[----:B------:R-:W1:Y:S01]  /*4f90*/  LDS.128 R12, [R38+UR8+0x3e00] ;  /* 0x003e0008260c7984 */ /* 0x000e620008000c00 */
[-C--:B------:R-:W-:Y:S01]  /*4fa0*/  FFMA R4, R59, R5.reuse, R4 ;  /* 0x000000053b047223 */ /* 0x080fe20000000004 */
[----:B------:R-:W-:Y:S01]  /*4fb0*/  FFMA R65, R58, R5, R65 ;  /* 0x000000053a417223 */ /* 0x000fe20000000041 */
[----:B------:R-:W-:Y:S01]  /*4fc0*/  FFMA R69, R46, R24, R69 ;  /* 0x000000182e457223 */ /* 0x000fe20000000045 */
[----:B------:R-:W2:Y:S01]  /*4fd0*/  LDS.128 R16, [R38+UR8+0x3e40] ;  /* 0x003e400826107984 */ /* 0x000ea20008000c00 */
        /* <DEDUP_REMOVED lines=9> */
[----:B------:R-:W3:Y:S01]  /*5070*/  LDS.128 R20, [R38+UR8+0x4000] ;  /* 0x0040000826147984 */ /* 0x000ee20008000c00 */
[-C--:B------:R-:W-:Y:S01]  /*5080*/  FFMA R24, R53, R26.reuse, R24 ;  /* 0x0000001a35187223 */ /* 0x080fe20000000018 */
[----:B------:R-:W-:Y:S01]  /*5090*/  FFMA R69, R52, R26, R69 ;  /* 0x0000001a34457223 */ /* 0x000fe20000000045 */
[----:B------:R-:W-:Y:S01]  /*50a0*/  FFMA R73, R46, R28, R73 ;  /* 0x0000001c2e497223 */ /* 0x000fe20000000049 */
[----:B------:R-:W4:Y:S01]  /*50b0*/  LDS.128 R4, [R38+UR8+0x4040] ;  /* 0x0040400826047984 */ /* 0x000f220008000c00 */
[----:B------:R-:W-:Y:S01]  /*50c0*/  FFMA R28, R28, R47, R75 ;  /* 0x0000002f1c1c7223 */ /* 0x000fe2000000004b */
[-C--:B------:R-:W-:Y:S01]  /*50d0*/  FFMA R69, R60, R27.reuse, R69 ;  /* 0x0000001b3c457223 */ /* 0x080fe20000000045 */
        /* <DEDUP_REMOVED lines=12> */
[----:B------:R-:W5:Y:S01]  /*51a0*/  LDS.128 R28, [R38+UR8+0x4240] ;  /* 0x00424008261c7984 */ /* 0x000f620008000c00 */
[----:B------:R-:W-:-:S02]  /*51b0*/  FFMA R77, R52, R10, R77 ;  /* 0x0000000a344d7223 */ /* 0x000fc4000000004d */
[----:B------:R-:W-:Y:S02]  /*51c0*/  FFMA R32, R53, R10, R34 ;  /* 0x0000000a35207223 */ /* 0x000fe40000000022 */
[-C--:B------:R-:W-:Y:S02]  /*51d0*/  FFMA R77, R60, R11.reuse, R77 ;  /* 0x0000000b3c4d7223 */ /* 0x080fe4000000004d */
[----:B------:R-:W-:Y:S01]  /*51e0*/  FFMA R32, R61, R11, R32 ;  /* 0x0000000b3d207223 */ /* 0x000fe20000000020 */
[----:B-1----:R-:W-:Y:S01]  /*51f0*/  FFMA R9, R46, R12, R36 ;  /* 0x0000000c2e097223 */ /* 0x002fe20000000024 */
[-C--:B------:R-:W-:Y:S01]  /*5200*/  FFMA R42, R12, R47.reuse, R42 ;  /* 0x0000002f0c2a7223 */ /* 0x080fe2000000002a */
[----:B--2---:R-:W-:Y:S01]  /*5210*/  FFMA R11, R46, R16, R48 ;  /* 0x000000102e0b7223 */ /* 0x004fe20000000030 */
[----:B------:R-:W-:Y:S01]  /*5220*/  FFMA R54, R16, R47, R54 ;  /* 0x0000002f10367223 */ /* 0x000fe20000000036 */
[CC--:B------:R-:W-:Y:S01]  /*5230*/  FFMA R9, R58.reuse, R13.reuse, R9 ;  /* 0x0000000d3a097223 */ /* 0x0c0fe20000000009 */
[C---:B------:R-:W-:Y:S01]  /*5240*/  FFMA R42, R59.reuse, R13, R42 ;  /* 0x0000000d3b2a7223 */ /* 0x040fe2000000002a */
[-C--:B------:R-:W-:Y:S01]  /*5250*/  FFMA R11, R58, R17.reuse, R11 ;  /* 0x000000113a0b7223 */ /* 0x080fe2000000000b */
[----:B------:R-:W-:Y:S01]  /*5260*/  FFMA R54, R59, R17, R54 ;  /* 0x000000113b367223 */ /* 0x000fe20000000036 */
[CC--:B------:R-:W-:Y:S01]  /*5270*/  FFMA R9, R52.reuse, R14.reuse, R9 ;  /* 0x0000000e34097223 */ /* 0x0c0fe20000000009 */
[C---:B------:R-:W-:Y:S01]  /*5280*/  FFMA R36, R53.reuse, R14, R42 ;  /* 0x0000000e35247223 */ /* 0x040fe2000000002a */
[-C--:B------:R-:W-:Y:S01]  /*5290*/  FFMA R11, R52, R18.reuse, R11 ;  /* 0x00000012340b7223 */ /* 0x080fe2000000000b */
[----:B------:R-:W-:Y:S01]  /*52a0*/  FFMA R48, R53, R18, R54 ;  /* 0x0000001235307223 */ /* 0x000fe20000000036 */
[----:B---3--:R-:W-:Y:S01]  /*52b0*/  FFMA R13, R46, R20, R64 ;  /* 0x000000142e0d7223 */ /* 0x008fe20000000040 */
[C---:B------:R-:W-:Y:S01]  /*52c0*/  FFMA R34, R60.reuse, R15, R9 ;  /* 0x0000000f3c227223 */ /* 0x040fe20000000009 */
[-C--:B------:R-:W-:Y:S01]  /*52d0*/  FFMA R42, R60, R19.reuse, R11 ;  /* 0x000000133c2a7223 */ /* 0x080fe2000000000b */
[----:B------:R-:W-:Y:S01]  /*52e0*/  FFMA R48, R61, R19, R48 ;  /* 0x000000133d307223 */ /* 0x000fe20000000030 */
[----:B----4-:R-:W-:Y:S01]  /*52f0*/  FFMA R19, R46, R4, R68 ;  /* 0x000000042e137223 */ /* 0x010fe20000000044 */
[-C--:B------:R-:W-:Y:S01]  /*5300*/  FFMA R70, R4, R47.reuse, R70 ;  /* 0x0000002f04467223 */ /* 0x080fe20000000046 */
[----:B------:R-:W1:Y:S01]  /*5310*/  LDS.128 R8, [R38+UR8+0x4400] ;  /* 0x0044000826087984 */ /* 0x000e620008000c00 */
[----:B------:R-:W-:Y:S01]  /*5320*/  FFMA R66, R20, R47, R66 ;  /* 0x0000002f14427223 */ /* 0x000fe20000000042 */
[C---:B------:R-:W-:Y:S01]  /*5330*/  FFMA R17, R58.reuse, R21, R13 ;  /* 0x000000153a117223 */ /* 0x040fe2000000000d */
[-C--:B------:R-:W-:Y:S01]  /*5340*/  FFMA R19, R58, R5.reuse, R19 ;  /* 0x000000053a137223 */ /* 0x080fe20000000013 */
[----:B------:R-:W-:Y:S01]  /*5350*/  FFMA R70, R59, R5, R70 ;  /* 0x000000053b467223 */ /* 0x000fe20000000046 */
[----:B------:R-:W-:Y:S01]  /*5360*/  FFMA R36, R61, R15, R36 ;  /* 0x0000000f3d247223 */ /* 0x000fe20000000024 */
[----:B-----5:R-:W-:Y:S01]  /*5370*/  FFMA R5, R46, R24, R44 ;  /* 0x000000182e057223 */ /* 0x020fe2000000002c */
[----:B------:R-:W2:Y:S01]  /*5380*/  LDS.128 R12, [R38+UR8+0x4440] ;  /* 0x00444008260c7984 */ /* 0x000ea20008000c00 */
[----:B------:R-:W-:Y:S01]  /*5390*/  FFMA R66, R59, R21, R66 ;  /* 0x000000153b427223 */ /* 0x000fe20000000042 */
        /* <DEDUP_REMOVED lines=23> */
[----:B------:R-:W-:-:S02]  /*5510*/  FFMA R76, R59, R29, R76 ;  /* 0x0000001d3b4c7223 */ /* 0x000fc4000000004c */
[----:B------:R-:W-:Y:S02]  /*5520*/  FFMA R74, R61, R27, R74 ;  /* 0x0000001b3d4a7223 */ /* 0x000fe4000000004a */
[----:B------:R-:W5:Y:S01]  /*5530*/  LDS.128 R24, [R38+UR8+0x3a50] ;  /* 0x003a500826187984 */ /* 0x000f620008000c00 */
[----:B------:R-:W-:Y:S01]  /*5540*/  FFMA R76, R53, R30, R76 ;  /* 0x0000001e354c7223 */ /* 0x000fe2000000004c */
[----:B-1----:R-:W-:Y:S01]  /*5550*/  FFMA R3, R46, R8, R3 ;  /* 0x000000082e037223 */ /* 0x002fe20000000003 */
[----:B------:R-:W-:Y:S02]  /*5560*/  FFMA R8, R8, R47, R35 ;  /* 0x0000002f08087223 */ /* 0x000fe40000000023 */
[----:B------:R-:W-:Y:S01]  /*5570*/  FFMA R76, R61, R31, R76 ;  /* 0x0000001f3d4c7223 */ /* 0x000fe2000000004c */
        /* <DEDUP_REMOVED lines=18> */
[C---:B------:R-:W-:Y:S01]  /*56a0*/  FFMA R37, R56.reuse, R5, R37 ;  /* 0x0000000538257223 */ /* 0x040fe20000000025 */
[----:B------:R-:W-:Y:S01]  /*56b0*/  FFMA R5, R5, R57, R2 ;  /* 0x0000003905057223 */ /* 0x000fe20000000002 */
[----:B------:R-:W-:Y:S01]  /*56c0*/  FFMA R61, R61, R15, R12 ;  /* 0x0000000f3d3d7223 */ /* 0x000fe2000000000c */
[----:B------:R-:W-:Y:S01]  /*56d0*/  FFMA R13, R56, R17, R4 ;  /* 0x00000011380d7223 */ /* 0x000fe20000000004 */
[----:B------:R-:W-:Y:S01]  /*56e0*/  FFMA R16, R16, R51, R43 ;  /* 0x0000003310107223 */ /* 0x000fe2000000002b */
[----:B-----5:R-:W-:Y:S01]  /*56f0*/  FFMA R37, R54, R6, R37 ;  /* 0x0000000636257223 */ /* 0x020fe20000000025 */
[----:B------:R-:W-:Y:S01]  /*5700*/  FFMA R2, R6, R55, R5 ;  /* 0x0000003706027223 */ /* 0x000fe20000000005 */
[----:B------:R-:W-:Y:S01]  /*5710*/  FFMA R41, R54, R18, R13 ;  /* 0x0000001236297223 */ /* 0x000fe2000000000d */
[----:B------:R-:W-:Y:S01]  /*5720*/  FFMA R16, R57, R17, R16 ;  /* 0x0000001139107223 */ /* 0x000fe20000000010 */
[----:B------:R-:W3:Y:S01]  /*5730*/  LDS.128 R12, [R38+UR8+0x3e10] ;  /* 0x003e1008260c7984 */ /* 0x000ee20008000c00 */
        /* <DEDUP_REMOVED lines=39> */
[----:B---3--:R-:W-:Y:S01]  /*59b0*/  FFMA R9, R50, R12, R34 ;  /* 0x0000000c32097223 */ /* 0x008fe20000000022 */
[----:B------:R-:W2:Y:S01]  /*59c0*/  LDS.128 R28, [R38+UR8+0x4250] ;  /* 0x00425008261c7984 */ /* 0x000ea20008000c00 */
[----:B------:R-:W-:Y:S01]  /*59d0*/  FFMA R36, R12, R51, R36 ;  /* 0x000000330c247223 */ /* 0x000fe20000000024 */
[----:B------:R-:W-:Y:S01]  /*59e0*/  FFMA R77, R62, R11, R77 ;  /* 0x0000000b3e4d7223 */ /* 0x000fe2000000004d */
[----:B------:R-:W-:Y:S01]  /*59f0*/  FFMA R9, R56, R13, R9 ;  /* 0x0000000d38097223 */ /* 0x000fe20000000009 */
        /* <DEDUP_REMOVED lines=51> */
[----:B------:R-:W5:Y:S02]  /*5d30*/  LDS.64 R58, [R0+UR6+0x1580] ;  /* 0x00158006003a7984 */ /* 0x000f640008000a00 */
[----:B------:R-:W-:-:S02]  /*5d40*/  FFMA R76, R55, R30, R76 ;  /* 0x0000001e374c7223 */ /* 0x000fc4000000004c */
[----:B------:R-:W5:Y:S01]  /*5d50*/  LDS.128 R20, [R38+UR8+0x3a20] ;  /* 0x003a200826147984 */ /* 0x000f620008000c00 */
[----:B---3--:R-:W-:Y:S01]  /*5d60*/  FFMA R3, R50, R4, R3 ;  /* 0x0000000432037223 */ /* 0x008fe20000000003 */
[----:B------:R-:W-:Y:S02]  /*5d70*/  FFMA R4, R4, R51, R33 ;  /* 0x0000003304047223 */ /* 0x000fe40000000021 */
[----:B------:R-:W3:Y:S01]  /*5d80*/  LDS.128 R24, [R38+UR8+0x3a60] ;  /* 0x003a600826187984 */ /* 0x000ee20008000c00 */
        /* <DEDUP_REMOVED lines=9> */
[----:B------:R-:W4:Y:S01]  /*5e20*/  LDS.128 R28, [R38+UR8+0x3c20] ;  /* 0x003c2008261c7984 */ /* 0x000f220008000c00 */
        /* <DEDUP_REMOVED lines=11> */
[----:B------:R-:W-:Y:S01]  /*5ee0*/  LDS.64 R54, [R0+UR6+0x1680] ;  /* 0x0016800600367984 */ /* 0x000fe20008000a00 */
[C---:B-----5:R-:W-:Y:S01]  /*5ef0*/  FFMA R37, R46.reuse, R13, R37 ;  /* 0x0000000d2e257223 */ /* 0x060fe20000000025 */
[----:B------:R-:W-:Y:S01]  /*5f00*/  FFMA R13, R13, R47, R2 ;  /* 0x0000002f0d0d7223 */ /* 0x000fe20000000002 */
[-C--:B------:R-:W-:Y:S01]  /*5f10*/  FFMA R41, R46, R17.reuse, R8 ;  /* 0x000000112e297223 */ /* 0x080fe20000000008 */
[----:B------:R-:W-:Y:S01]  /*5f20*/  FFMA R16, R47, R17, R16 ;  /* 0x000000112f107223 */ /* 0x000fe20000000010 */
[----:B------:R-:W-:Y:S01]  /*5f30*/  FFMA R37, R52, R14, R37 ;  /* 0x0000000e34257223 */ /* 0x000fe20000000025 */
[----:B------:R-:W-:Y:S01]  /*5f40*/  FFMA R2, R14, R53, R13 ;  /* 0x000000350e027223 */ /* 0x000fe2000000000d */
[----:B------:R-:W2:Y:S01]  /*5f50*/  LDS.128 R8, [R38+UR8+0x3e20] ;  /* 0x003e200826087984 */ /* 0x000ea20008000c00 */
[-C--:B------:R-:W-:Y:S01]  /*5f60*/  FFMA R16, R53, R18.reuse, R16 ;  /* 0x0000001235107223 */ /* 0x080fe20000000010 */
[----:B------:R-:W-:Y:S01]  /*5f70*/  FFMA R37, R58, R15, R37 ;  /* 0x0000000f3a257223 */ /* 0x000fe20000000025 */
[----:B------:R-:W-:Y:S01]  /*5f80*/  FFMA R2, R15, R59, R2 ;  /* 0x0000003b0f027223 */ /* 0x000fe20000000002 */
[----:B------:R-:W-:Y:S01]  /*5f90*/  FFMA R41, R52, R18, R41 ;  /* 0x0000001234297223 */ /* 0x000fe20000000029 */
[----:B------:R-:W5:Y:S01]  /*5fa0*/  LDS.128 R12, [R38+UR8+0x3e60] ;  /* 0x003e6008260c7984 */ /* 0x000f620008000c00 */
[----:B------:R-:W-:Y:S01]  /*5fb0*/  FFMA R65, R44, R20, R65 ;  /* 0x000000142c417223 */ /* 0x000fe20000000041 */
[----:B------:R-:W-:Y:S01]  /*5fc0*/  FFMA R20, R20, R45, R67 ;  /* 0x0000002d14147223 */ /* 0x000fe20000000043 */
[-C--:B------:R-:W-:Y:S01]  /*5fd0*/  FFMA R41, R58, R19.reuse, R41 ;  /* 0x000000133a297223 */ /* 0x080fe20000000029 */
[----:B------:R-:W-:Y:S01]  /*5fe0*/  FFMA R43, R59, R19, R16 ;  /* 0x000000133b2b7223 */ /* 0x000fe20000000010 */
[-C--:B------:R-:W-:Y:S01]  /*5ff0*/  FFMA R65, R46, R21.reuse, R65 ;  /* 0x000000152e417223 */ /* 0x080fe20000000041 */
[----:B------:R-:W-:Y:S01]  /*6000*/  FFMA R20, R47, R21, R20 ;  /* 0x000000152f147223 */ /* 0x000fe20000000014 */
[----:B---3--:R-:W-:Y:S01]  /*6010*/  FFMA R69, R44, R24, R69 ;  /* 0x000000182c457223 */ /* 0x008fe20000000045 */
[----:B------:R-:W3:Y:S01]  /*6020*/  LDS.128 R16, [R38+UR8+0x4020] ;  /* 0x0040200826107984 */ /* 0x000ee20008000c00 */
        /* <DEDUP_REMOVED lines=8> */
[----:B------:R-:W3:Y:S01]  /*60b0*/  LDS.128 R20, [R38+UR8+0x4060] ;  /* 0x0040600826147984 */ /* 0x000ee20008000c00 */
[----:B------:R-:W-:Y:S01]  /*60c0*/  FFMA R24, R53, R26, R24 ;  /* 0x0000001a35187223 */ /* 0x000fe20000000018 */
[----:B----4-:R-:W-:Y:S01]  /*60d0*/  FFMA R73, R44, R28, R73 ;  /* 0x0000001c2c497223 */ /* 0x010fe20000000049 */
[----:B------:R-:W-:Y:S01]  /*60e0*/  FFMA R28, R28, R45, R75 ;  /* 0x0000002d1c1c7223 */ /* 0x000fe2000000004b */
[-C--:B------:R-:W-:Y:S01]  /*60f0*/  FFMA R67, R58, R27.reuse, R67 ;  /* 0x0000001b3a437223 */ /* 0x080fe20000000043 */
[----:B------:R-:W-:Y:S01]  /*6100*/  FFMA R69, R59, R27, R24 ;  /* 0x0000001b3b457223 */ /* 0x000fe20000000018 */
[----:B-1----:R-:W-:Y:S01]  /*6110*/  FFMA R77, R44, R4, R77 ;  /* 0x000000042c4d7223 */ /* 0x002fe2000000004d */
[----:B------:R-:W-:Y:S01]  /*6120*/  FFMA R32, R4, R45, R32 ;  /* 0x0000002d04207223 */ /* 0x000fe20000000020 */
[----:B------:R-:W1:Y:S01]  /*6130*/  LDS.128 R24, [R38+UR8+0x4220] ;  /* 0x0042200826187984 */ /* 0x000e620008000c00 */
        /* <DEDUP_REMOVED lines=8> */
[-C--:B------:R-:W-:Y:S01]  /*61c0*/  FFMA R71, R58, R31.reuse, R71 ;  /* 0x0000001f3a477223 */ /* 0x080fe20000000047 */
[----:B--2---:R-:W-:Y:S01]  /*61d0*/  FFMA R5, R44, R8, R34 ;  /* 0x000000082c057223 */ /* 0x004fe20000000022 */
[C---:B------:R-:W-:Y:S01]  /*61e0*/  FFMA R73, R59.reuse, R31, R28 ;  /* 0x0000001f3b497223 */ /* 0x040fe2000000001c */
[----:B------:R-:W-:Y:S01]  /*61f0*/  FFMA R36, R8, R45, R36 ;  /* 0x0000002d08247223 */ /* 0x000fe20000000024 */
[-C--:B------:R-:W-:Y:S01]  /*6200*/  FFMA R75, R58, R7.reuse, R75 ;  /* 0x000000073a4b7223 */ /* 0x080fe2000000004b */
[----:B------:R-:W-:Y:S01]  /*6210*/  FFMA R77, R59, R7, R32 ;  /* 0x000000073b4d7223 */ /* 0x000fe20000000020 */
[-C--:B------:R-:W-:Y:S01]  /*6220*/  FFMA R29, R46, R9.reuse, R5 ;  /* 0x000000092e1d7223 */ /* 0x080fe20000000005 */
[----:B-----5:R-:W-:Y:S01]  /*6230*/  FFMA R31, R44, R12, R42 ;  /* 0x0000000c2c1f7223 */ /* 0x020fe2000000002a */
[----:B------:R-:W2:Y:S01]  /*6240*/  LDS.128 R4, [R38+UR8+0x4260] ;  /* 0x0042600826047984 */ /* 0x000ea20008000c00 */
[C---:B------:R-:W-:Y:S01]  /*6250*/  FFMA R36, R47.reuse, R9, R36 ;  /* 0x000000092f247223 */ /* 0x040fe20000000024 */
[----:B------:R-:W-:Y:S01]  /*6260*/  FFMA R9, R52, R10, R29 ;  /* 0x0000000a34097223 */ /* 0x000fe2000000001d */
[----:B------:R-:W-:Y:S01]  /*6270*/  FFMA R51, R46, R13, R31 ;  /* 0x0000000d2e337223 */ /* 0x000fe2000000001f */
[----:B------:R-:W-:Y:S01]  /*6280*/  FFMA R48, R12, R45, R48 ;  /* 0x0000002d0c307223 */ /* 0x000fe20000000030 */
[----:B------:R-:W4:Y:S01]  /*6290*/  LDS.128 R28, [R38+UR8+0x4420] ;  /* 0x00442008261c7984 */ /* 0x000f220008000c00 */
[----:B------:R-:W-:Y:S01]  /*62a0*/  FFMA R34, R58, R11, R9 ;  /* 0x0000000b3a227223 */ /* 0x000fe20000000009 */
[----:B---3--:R-:W-:Y:S01]  /*62b0*/  FFMA R9, R44, R16, R60 ;  /* 0x000000102c097223 */ /* 0x008fe2000000003c */
[----:B------:R-:W-:Y:S01]  /*62c0*/  FFMA R48, R47, R13, R48 ;  /* 0x0000000d2f307223 */ /* 0x000fe20000000030 */
[C---:B------:R-:W-:Y:S01]  /*62d0*/  FFMA R36, R53.reuse, R10, R36 ;  /* 0x0000000a35247223 */ /* 0x040fe20000000024 */
[-C--:B------:R-:W-:Y:S01]  /*62e0*/  FFMA R51, R52, R14.reuse, R51 ;  /* 0x0000000e34337223 */ /* 0x080fe20000000033 */
[----:B------:R-:W-:Y:S01]  /*62f0*/  FFMA R13, R46, R17, R9 ;  /* 0x000000112e0d7223 */ /* 0x000fe20000000009 */
[----:B------:R-:W-:Y:S01]  /*6300*/  FFMA R48, R53, R14, R48 ;  /* 0x0000000e35307223 */ /* 0x000fe20000000030 */
[C---:B------:R-:W-:Y:S01]  /*6310*/  FFMA R36, R59.reuse, R11, R36 ;  /* 0x0000000b3b247223 */ /* 0x040fe20000000024 */
[-C--:B------:R-:W-:Y:S01]  /*6320*/  FFMA R42, R58, R15.reuse, R51 ;  /* 0x0000000f3a2a7223 */ /* 0x080fe20000000033 */
[----:B------:R-:W3:Y:S01]  /*6330*/  LDS.128 R8, [R38+UR8+0x4460] ;  /* 0x0044600826087984 */ /* 0x000ee20008000c00 */
[----:B------:R-:W-:Y:S01]  /*6340*/  FFMA R48, R59, R15, R48 ;  /* 0x0000000f3b307223 */ /* 0x000fe20000000030 */
[----:B------:R-:W-:Y:S01]  /*6350*/  FFMA R15, R44, R20, R66 ;  /* 0x000000142c0f7223 */ /* 0x000fe20000000042 */
[----:B------:R-:W-:Y:S01]  /*6360*/  FFMA R13, R52, R18, R13 ;  /* 0x00000012340d7223 */ /* 0x000fe2000000000d */
[-C--:B------:R-:W-:Y:S01]  /*6370*/  FFMA R64, R16, R45.reuse, R64 ;  /* 0x0000002d10407223 */ /* 0x080fe20000000040 */
[----:B------:R-:W-:Y:S01]  /*6380*/  FFMA R68, R20, R45, R68 ;  /* 0x0000002d14447223 */ /* 0x000fe20000000044 */
[----:B------:R-:W-:Y:S01]  /*6390*/  FFMA R15, R46, R21, R15 ;  /* 0x000000152e0f7223 */ /* 0x000fe2000000000f */
[----:B------:R-:W-:Y:S01]  /*63a0*/  FFMA R56, R58, R19, R13 ;  /* 0x000000133a387223 */ /* 0x000fe2000000000d */
[----:B-1----:R-:W-:Y:S01]  /*63b0*/  FFMA R13, R44, R24, R70 ;  /* 0x000000182c0d7223 */ /* 0x002fe20000000046 */
        /* <DEDUP_REMOVED lines=10> */
[----:B------:R-:W1:Y:S01]  /*6460*/  LDS.128 R12, [R38+UR8+0x3830] ;  /* 0x00383008260c7984 */ /* 0x000e620008000c00 */
[----:B------:R-:W-:Y:S01]  /*6470*/  FFMA R74, R24, R45, R74 ;  /* 0x0000002d184a7223 */ /* 0x000fe2000000004a */
[----:B------:R-:W-:Y:S01]  /*6480*/  FFMA R66, R59, R23, R66 ;  /* 0x000000173b427223 */ /* 0x000fe20000000042 */
[----:B------:R-:W-:Y:S01]  /*6490*/  FFMA R68, R58, R27, R21 ;  /* 0x0000001b3a447223 */ /* 0x000fe20000000015 */
[----:B------:R-:W5:Y:S01]  /*64a0*/  LDS.128 R16, [R38+UR8+0x3870] ;  /* 0x0038700826107984 */ /* 0x000f620008000c00 */
[----:B------:R-:W-:Y:S01]  /*64b0*/  FFMA R74, R47, R25, R74 ;  /* 0x000000192f4a7223 */ /* 0x000fe2000000004a */
[----:B--2---:R-:W-:Y:S01]  /*64c0*/  FFMA R23, R44, R4, R72 ;  /* 0x000000042c177223 */ /* 0x004fe20000000048 */
[----:B------:R-:W-:Y:S01]  /*64d0*/  FFMA R76, R4, R45, R76 ;  /* 0x0000002d044c7223 */ /* 0x000fe2000000004c */
[----:B------:R-:W2:Y:S01]  /*64e0*/  LDS.64 R64, [R0+UR6+0x1700] ;  /* 0x0017000600407984 */ /* 0x000ea20008000a00 */
[----:B------:R-:W-:Y:S01]  /*64f0*/  FFMA R70, R53, R26, R74 ;  /* 0x0000001a35467223 */ /* 0x000fe2000000004a */
[-C--:B------:R-:W-:Y:S01]  /*6500*/  FFMA R25, R46, R5.reuse, R23 ;  /* 0x000000052e197223 */ /* 0x080fe20000000017 */
[----:B------:R-:W-:Y:S01]  /*6510*/  FFMA R72, R47, R5, R76 ;  /* 0x000000052f487223 */ /* 0x000fe2000000004c */
[----:B----4-:R-:W-:Y:S01]  /*6520*/  FFMA R5, R44, R28, R3 ;  /* 0x0000001c2c057223 */ /* 0x010fe20000000003 */
[----:B------:R-:W-:Y:S01]  /*6530*/  FFMA R28, R28, R45, R33 ;  /* 0x0000002d1c1c7223 */ /* 0x000fe20000000021 */
[----:B------:R-:W4:Y:S01]  /*6540*/  LDS.128 R20, [R38+UR8+0x3a30] ;  /* 0x003a300826147984 */ /* 0x000f220008000c00 */
[----:B------:R-:W-:Y:S01]  /*6550*/  FFMA R70, R59, R27, R70 ;  /* 0x0000001b3b467223 */ /* 0x000fe20000000046 */
[-C--:B------:R-:W-:Y:S01]  /*6560*/  FFMA R3, R52, R6.reuse, R25 ;  /* 0x0000000634037223 */ /* 0x080fe20000000019 */
[-C--:B------:R-:W-:Y:S01]  /*6570*/  FFMA R5, R46, R29.reuse, R5 ;  /* 0x0000001d2e057223 */ /* 0x080fe20000000005 */
[----:B------:R-:W4:Y:S01]  /*6580*/  LDS.64 R32, [R0+UR6+0x1780] ;  /* 0x0017800600207984 */ /* 0x000f220008000a00 */
[----:B------:R-:W-:Y:S01]  /*6590*/  FFMA R72, R53, R6, R72 ;  /* 0x0000000635487223 */ /* 0x000fe20000000048 */
[C---:B------:R-:W-:Y:S01]  /*65a0*/  FFMA R28, R47.reuse, R29, R28 ;  /* 0x0000001d2f1c7223 */ /* 0x040fe2000000001c */
[----:B---3--:R-:W-:Y:S01]  /*65b0*/  FFMA R35, R44, R8, R35 ;  /* 0x000000082c237223 */ /* 0x008fe20000000023 */
[----:B------:R-:W-:Y:S01]  /*65c0*/  FFMA R8, R8, R45, R63 ;  /* 0x0000002d08087223 */ /* 0x000fe2000000003f */
[----:B------:R-:W3:Y:S01]  /*65d0*/  LDS.128 R24, [R38+UR8+0x3a70] ;  /* 0x003a700826187984 */ /* 0x000ee20008000c00 */
[----:B------:R-:W-:Y:S01]  /*65e0*/  FFMA R44, R58, R7, R3 ;  /* 0x000000073a2c7223 */ /* 0x000fe20000000003 */
[-C--:B------:R-:W-:Y:S01]  /*65f0*/  FFMA R35, R46, R9.reuse, R35 ;  /* 0x000000092e237223 */ /* 0x080fe20000000023 */
[----:B------:R-:W-:Y:S01]  /*6600*/  FFMA R8, R47, R9, R8 ;  /* 0x000000092f087223 */ /* 0x000fe20000000008 */
[----:B------:R-:W-:Y:S01]  /*6610*/  FFMA R72, R59, R7, R72 ;  /* 0x000000073b487223 */ /* 0x000fe20000000048 */
[CC--:B------:R-:W-:Y:S01]  /*6620*/  FFMA R3, R52.reuse, R30.reuse, R5 ;  /* 0x0000001e34037223 */ /* 0x0c0fe20000000005 */
[C---:B------:R-:W-:Y:S01]  /*6630*/  FFMA R28, R53.reuse, R30, R28 ;  /* 0x0000001e351c7223 */ /* 0x040fe2000000001c */
[----:B------:R-:W3:Y:S01]  /*6640*/  LDS.128 R4, [R38+UR8+0x3c30] ;  /* 0x003c300826047984 */ /* 0x000ee20008000c00 */
[-C--:B------:R-:W-:Y:S01]  /*6650*/  FFMA R8, R53, R10.reuse, R8 ;  /* 0x0000000a35087223 */ /* 0x080fe20000000008 */
[----:B------:R-:W-:Y:S01]  /*6660*/  FFMA R52, R52, R10, R35 ;  /* 0x0000000a34347223 */ /* 0x000fe20000000023 */
[CC--:B------:R-:W-:Y:S01]  /*6670*/  FFMA R35, R59.reuse, R31.reuse, R28 ;  /* 0x0000001f3b237223 */ /* 0x0c0fe2000000001c */
[C---:B------:R-:W-:Y:S01]  /*6680*/  FFMA R3, R58.reuse, R31, R3 ;  /* 0x0000001f3a037223 */ /* 0x040fe20000000003 */
[-C--:B------:R-:W-:Y:S01]  /*6690*/  FFMA R59, R59, R11.reuse, R8 ;  /* 0x0000000b3b3b7223 */ /* 0x080fe20000000008 */
[----:B------:R-:W-:Y:S01]  /*66a0*/  FFMA R45, R58, R11, R52 ;  /* 0x0000000b3a2d7223 */ /* 0x000fe20000000034 */
[----:B------:R-:W-:Y:S01]  /*66b0*/  LDS.128 R28, [R38+UR8+0x3e30] ;  /* 0x003e3008261c7984 */ /* 0x000fe20008000c00 */
[----:B-1----:R-:W-:-:S03]  /*66c0*/  FFMA R37, R12, R50, R37 ;  /* 0x000000320c257223 */ /* 0x002fc60000000025 */
[----:B------:R-:W1:Y:S01]  /*66d0*/  LDS.128 R8, [R38+UR8+0x3c70] ;  /* 0x003c700826087984 */ /* 0x000e620008000c00 */
[-C--:B------:R-:W-:Y:S01]  /*66e0*/  FFMA R2, R12, R51.reuse, R2 ;  /* 0x000000330c027223 */ /* 0x080fe20000000002 */
[----:B-----5:R-:W-:Y:S01]  /*66f0*/  FFMA R12, R50, R16, R41 ;  /* 0x00000010320c7223 */ /* 0x020fe20000000029 */
[----:B------:R-:W-:Y:S01]  /*6700*/  FFMA R16, R16, R51, R43 ;  /* 0x0000003310107223 */ /* 0x000fe2000000002b */
[C---:B------:R-:W-:Y:S01]  /*6710*/  FFMA R37, R54.reuse, R13, R37 ;  /* 0x0000000d36257223 */ /* 0x040fe20000000025 */
[----:B------:R-:W-:Y:S01]  /*6720*/  FFMA R13, R13, R55, R2 ;  /* 0x000000370d0d7223 */ /* 0x000fe20000000002 */
[-C--:B------:R-:W-:Y:S01]  /*6730*/  FFMA R41, R54, R17.reuse, R12 ;  /* 0x0000001136297223 */ /* 0x080fe2000000000c */
[----:B------:R-:W-:Y:S01]  /*6740*/  FFMA R16, R55, R17, R16 ;  /* 0x0000001137107223 */ /* 0x000fe20000000010 */
[----:B--2---:R-:W-:Y:S01]  /*6750*/  FFMA R37, R64, R14, R37 ;  /* 0x0000000e40257223 */ /* 0x004fe20000000025 */
[----:B------:R-:W-:Y:S01]  /*6760*/  FFMA R2, R14, R65, R13 ;  /* 0x000000410e027223 */ /* 0x000fe2000000000d */
[-C--:B------:R-:W-:Y:S01]  /*6770*/  FFMA R41, R64, R18.reuse, R41 ;  /* 0x0000001240297223 */ /* 0x080fe20000000029 */
[----:B------:R-:W-:Y:S01]  /*6780*/  FFMA R16, R65, R18, R16 ;  /* 0x0000001241107223 */ /* 0x000fe20000000010 */
[----:B----4-:R-:W-:Y:S01]  /*6790*/  FFMA R57, R50, R20, R57 ;  /* 0x0000001432397223 */ /* 0x010fe20000000039 */
[----:B------:R-:W-:Y:S01]  /*67a0*/  FFMA R20, R20, R51, R61 ;  /* 0x0000003314147223 */ /* 0x000fe2000000003d */
[C---:B------:R-:W-:Y:S01]  /*67b0*/  FFMA R37, R32.reuse, R15, R37 ;  /* 0x0000000f20257223 */ /* 0x040fe20000000025 */
[----:B------:R-:W-:Y:S01]  /*67c0*/  FFMA R2, R15, R33, R2 ;  /* 0x000000210f027223 */ /* 0x000fe20000000002 */
[-C--:B------:R-:W-:Y:S01]  /*67d0*/  FFMA R41, R32, R19.reuse, R41 ;  /* 0x0000001320297223 */ /* 0x080fe20000000029 */
[----:B------:R-:W2:Y:S01]  /*67e0*/  LDS.128 R12, [R38+UR8+0x3e70] ;  /* 0x003e7008260c7984 */ /* 0x000ea20008000c00 */
[----:B------:R-:W-:Y:S01]  /*67f0*/  FFMA R43, R33, R19, R16 ;  /* 0x00000013212b7223 */ /* 0x000fe20000000010 */
[-C--:B------:R-:W-:Y:S01]  /*6800*/  FFMA R57, R54, R21.reuse, R57 ;  /* 0x0000001536397223 */ /* 0x080fe20000000039 */
[----:B------:R-:W-:Y:S01]  /*6810*/  FFMA R20, R55, R21, R20 ;  /* 0x0000001537147223 */ /* 0x000fe20000000014 */
[----:B------:R-:W4:Y:S01]  /*6820*/  LDS.128 R16, [R38+UR8+0x4030] ;  /* 0x0040300826107984 */ /* 0x000f220008000c00 */
[----:B---3--:R-:W-:Y:S01]  /*6830*/  FFMA R21, R50, R24, R67 ;  /* 0x0000001832157223 */ /* 0x008fe20000000043 */
        /* <DEDUP_REMOVED lines=15> */
[----:B-1----:R-:W-:Y:S01]  /*6930*/  FFMA R27, R50, R8, R75 ;  /* 0x00000008321b7223 */ /* 0x002fe2000000004b */
[----:B------:R-:W1:Y:S01]  /*6940*/  LDS.128 R20, [R38+UR8+0x4070] ;  /* 0x0040700826147984 */ /* 0x000e620008000c00 */
[----:B------:R-:W-:Y:S01]  /*6950*/  FFMA R8, R8, R51, R77 ;  /* 0x0000003308087223 */ /* 0x000fe2000000004d */
[-C--:B------:R-:W-:Y:S01]  /*6960*/  FFMA R4, R65, R6.reuse, R4 ;  /* 0x0000000641047223 */ /* 0x080fe20000000004 */
[----:B------:R-:W-:Y:S01]  /*6970*/  FFMA R25, R64, R6, R25 ;  /* 0x0000000640197223 */ /* 0x000fe20000000019 */
[-C--:B------:R-:W-:Y:S01]  /*6980*/  FFMA R47, R54, R9.reuse, R27 ;  /* 0x00000009362f7223 */ /* 0x080fe2000000001b */
[----:B------:R-:W-:Y:S01]  /*6990*/  FFMA R8, R55, R9, R8 ;  /* 0x0000000937087223 */ /* 0x000fe20000000008 */
[----:B------:R-:W-:Y:S01]  /*69a0*/  FFMA R9, R50, R28, R34 ;  /* 0x0000001c32097223 */ /* 0x000fe20000000022 */
[-C--:B------:R-:W-:Y:S01]  /*69b0*/  FFMA R73, R32, R7.reuse, R25 ;  /* 0x0000000720497223 */ /* 0x080fe20000000019 */
[----:B------:R-:W-:Y:S01]  /*69c0*/  FFMA R75, R33, R7, R4 ;  /* 0x00000007214b7223 */ /* 0x000fe20000000004 */
[----:B------:R-:W-:Y:S01]  /*69d0*/  FFMA R36, R28, R51, R36 ;  /* 0x000000331c247223 */ /* 0x000fe20000000024 */
[----:B------:R-:W3:Y:S01]  /*69e0*/  LDS.128 R4, [R38+UR8+0x4230] ;  /* 0x0042300826047984 */ /* 0x000ee20008000c00 */
[-C--:B------:R-:W-:Y:S01]  /*69f0*/  FFMA R47, R64, R10.reuse, R47 ;  /* 0x0000000a402f7223 */ /* 0x080fe2000000002f */
[----:B------:R-:W-:Y:S01]  /*6a00*/  FFMA R8, R65, R10, R8 ;  /* 0x0000000a41087223 */ /* 0x000fe20000000008 */
[-C--:B------:R-:W-:Y:S01]  /*6a10*/  FFMA R9, R54, R29.reuse, R9 ;  /* 0x0000001d36097223 */ /* 0x080fe20000000009 */
        /* <DEDUP_REMOVED lines=9> */
[----:B----4-:R-:W-:Y:S01]  /*6ab0*/  FFMA R9, R50, R16, R56 ;  /* 0x0000001032097223 */ /* 0x010fe20000000038 */
[----:B------:R-:W-:Y:S01]  /*6ac0*/  FFMA R48, R55, R13, R48 ;  /* 0x0000000d37307223 */ /* 0x000fe20000000030 */
[----:B------:R-:W2:Y:S01]  /*6ad0*/  LDS.128 R24, [R38+UR8+0x4270] ;  /* 0x0042700826187984 */ /* 0x000ea20008000c00 */
        /* <DEDUP_REMOVED lines=8> */
[----:B------:R-:W4:Y:S01]  /*6b60*/  LDS.128 R8, [R38+UR8+0x4430] ;  /* 0x0044300826087984 */ /* 0x000f220008000c00 */
[----:B------:R-:W-:Y:S01]  /*6b70*/  FFMA R60, R65, R18, R60 ;  /* 0x00000012413c7223 */ /* 0x000fe2000000003c */
[----:B------:R-:W-:-:S02]  /*6b80*/  FFMA R42, R33, R31, R30 ;  /* 0x0000001f212a7223 */ /* 0x000fc4000000001e */
[----:B------:R-:W5:Y:S01]  /*6b90*/  LDS.128 R12, [R38+UR8+0x4470] ;  /* 0x00447008260c7984 */ /* 0x000f620008000c00 */
[----:B------:R-:W-:-:S04]  /*6ba0*/  DEPBAR.LE SB0, 0x0 ;  /* 0x000080000000791a */ /* 0x000fc80000000000 */
[----:B------:R-:W-:Y:S01]  /*6bb0*/  BAR.SYNC.DEFER_BLOCKING 0x0 ;  /* 0x0000000000007b1d */ /* 0x000fe20000010000 */
[----:B-1----:R-:W-:Y:S01]  /*6bc0*/  FFMA R29, R50, R20, R62 ;  /* 0x00000014321d7223 */ /* 0x002fe2000000003e */
[----:B------:R-:W-:Y:S01]  /*6bd0*/  FFMA R66, R20, R51, R66 ;  /* 0x0000003314427223 */ /* 0x000fe20000000042 */
[----:B------:R-:W-:Y:S02]  /*6be0*/  FFMA R62, R32, R19, R17 ;  /* 0x00000013203e7223 */ /* 0x000fe40000000011 */
[-C--:B------:R-:W-:Y:S01]  /*6bf0*/  FFMA R29, R54, R21.reuse, R29 ;  /* 0x00000015361d7223 */ /* 0x080fe2000000001d */
[----:B------:R-:W-:Y:S01]  /*6c00*/  FFMA R16, R55, R21, R66 ;  /* 0x0000001537107223 */ /* 0x000fe20000000042 */
[----:B---3--:R-:W-:Y:S01]  /*6c10*/  FFMA R17, R50, R4, R68 ;  /* 0x0000000432117223 */ /* 0x008fe20000000044 */
        /* <DEDUP_REMOVED lines=8> */
[----:B------:R-:W-:-:S03]  /*6ca0*/  FFMA R4, R65, R6, R4 ;  /* 0x0000000641047223 */ /* 0x000fc60000000004 */
[----:B------:R-:W-:Y:S01]  /*6cb0*/  FFMA R29, R64, R6, R29 ;  /* 0x00000006401d7223 */ /* 0x000fe2000000001d */
[----:B------:R-:W-:Y:S01]  /*6cc0*/  FFMA R74, R33, R7, R4 ;  /* 0x00000007214a7223 */ /* 0x000fe20000000004 */
[----:B--2---:R-:W-:Y:S01]  /*6cd0*/  FFMA R5, R50, R24, R44 ;  /* 0x0000001832057223 */ /* 0x004fe2000000002c */
[----:B------:R-:W-:Y:S01]  /*6ce0*/  FFMA R72, R24, R51, R72 ;  /* 0x0000003318487223 */ /* 0x000fe20000000048 */
[----:B------:R-:W-:Y:S01]  /*6cf0*/  LDS.64 R46, [R0+UR6+0x1800] ;  /* 0x00180006002e7984 */ /* 0x000fe20008000a00 */
[----:B------:R-:W-:Y:S01]  /*6d00*/  FFMA R44, R32, R7, R29 ;  /* 0x00000007202c7223 */ /* 0x000fe2000000001d */
[-C--:B------:R-:W-:Y:S01]  /*6d10*/  FFMA R5, R54, R25.reuse, R5 ;  /* 0x0000001936057223 */ /* 0x080fe20000000005 */
[----:B------:R-:W-:Y:S01]  /*6d20*/  FFMA R72, R55, R25, R72 ;  /* 0x0000001937487223 */ /* 0x000fe20000000048 */
[----:B------:R-:W1:Y:S02]  /*6d30*/  LDS.128 R16, [R38+UR8+0x5400] ;  /* 0x0054000826107984 */ /* 0x000e640008000c00 */
[-C--:B------:R-:W-:Y:S01]  /*6d40*/  FFMA R6, R64, R26.reuse, R5 ;  /* 0x0000001a40067223 */ /* 0x080fe20000000005 */
[----:B------:R-:W-:Y:S01]  /*6d50*/  FFMA R76, R65, R26, R72 ;  /* 0x0000001a414c7223 */ /* 0x000fe20000000048 */
[----:B------:R-:W2:Y:S01]  /*6d60*/  LDS.128 R20, [R38+UR8+0x5440] ;  /* 0x0054400826147984 */ /* 0x000ea20008000c00 */
[----:B----4-:R-:W-:Y:S01]  /*6d70*/  FFMA R3, R50, R8, R3 ;  /* 0x0000000832037223 */ /* 0x010fe20000000003 */
[-C--:B------:R-:W-:Y:S01]  /*6d80*/  FFMA R72, R32, R27.reuse, R6 ;  /* 0x0000001b20487223 */ /* 0x080fe20000000006 */
[----:B------:R-:W-:Y:S01]  /*6d90*/  FFMA R76, R33, R27, R76 ;  /* 0x0000001b214c7223 */ /* 0x000fe2000000004c */
[----:B------:R-:W3:Y:S01]  /*6da0*/  LDS.64 R56, [R0+UR6+0x1880] ;  /* 0x0018800600387984 */ /* 0x000ee20008000a00 */
[-C--:B------:R-:W-:Y:S01]  /*6db0*/  FFMA R8, R8, R51.reuse, R35 ;  /* 0x0000003308087223 */ /* 0x080fe20000000023 */
[----:B-----5:R-:W-:Y:S01]  /*6dc0*/  FFMA R50, R50, R12, R45 ;  /* 0x0000000c32327223 */ /* 0x020fe2000000002d */
[----:B------:R-:W-:Y:S01]  /*6dd0*/  FFMA R12, R12, R51, R59 ;  /* 0x000000330c0c7223 */ /* 0x000fe2000000003b */
[----:B------:R-:W4:Y:S01]  /*6de0*/  LDS.64 R52, [R0+UR6+0x1900] ;  /* 0x0019000600347984 */ /* 0x000f220008000a00 */
[CC--:B------:R-:W-:Y:S01]  /*6df0*/  FFMA R8, R55.reuse, R9.reuse, R8 ;  /* 0x0000000937087223 */ /* 0x0c0fe20000000008 */
[C---:B------:R-:W-:Y:S01]  /*6e00*/  FFMA R3, R54.reuse, R9, R3 ;  /* 0x0000000936037223 */ /* 0x040fe20000000003 */
[-C--:B------:R-:W-:Y:S01]  /*6e10*/  FFMA R12, R55, R13.reuse, R12 ;  /* 0x0000000d370c7223 */ /* 0x080fe2000000000c */
[----:B------:R-:W5:Y:S01]  /*6e20*/  LDS.64 R60, [R0+UR6+0x1980] ;  /* 0x00198006003c7984 */ /* 0x000f620008000a00 */
[----:B------:R-:W-:Y:S01]  /*6e30*/  FFMA R9, R54, R13, R50 ;  /* 0x0000000d36097223 */ /* 0x000fe20000000032 */
[CC--:B------:R-:W-:Y:S01]  /*6e40*/  FFMA R8, R65.reuse, R10.reuse, R8 ;  /* 0x0000000a41087223 */ /* 0x0c0fe20000000008 */
[C---:B------:R-:W-:Y:S01]  /*6e50*/  FFMA R3, R64.reuse, R10, R3 ;  /* 0x0000000a40037223 */ /* 0x040fe20000000003 */
[----:B------:R-:W5:Y:S01]  /*6e60*/  LDS.128 R4, [R38+UR8+0x5600] ;  /* 0x0056000826047984 */ /* 0x000f620008000c00 */
[-C--:B------:R-:W-:Y:S01]  /*6e70*/  FFMA R12, R65, R14.reuse, R12 ;  /* 0x0000000e410c7223 */ /* 0x080fe2000000000c */
[----:B------:R-:W-:Y:S01]  /*6e80*/  FFMA R64, R64, R14, R9 ;  /* 0x0000000e40407223 */ /* 0x000fe20000000009 */
[CC--:B------:R-:W-:Y:S01]  /*6e90*/  FFMA R3, R32.reuse, R11.reuse, R3 ;  /* 0x0000000b20037223 */ /* 0x0c0fe20000000003 */
[----:B------:R-:W5:Y:S01]  /*6ea0*/  LDS.128 R24, [R38+UR8+0x5640] ;  /* 0x0056400826187984 */ /* 0x000f620008000c00 */
[C---:B------:R-:W-:Y:S01]  /*6eb0*/  FFMA R35, R33.reuse, R11, R8 ;  /* 0x0000000b21237223 */ /* 0x040fe20000000008 */
[-C--:B------:R-:W-:Y:S01]  /*6ec0*/  FFMA R33, R33, R15.reuse, R12 ;  /* 0x0000000f21217223 */ /* 0x080fe2000000000c */
[----:B------:R-:W-:Y:S01]  /*6ed0*/  FFMA R45, R32, R15, R64 ;  /* 0x0000000f202d7223 */ /* 0x000fe20000000040 */
[----:B------:R-:W5:Y:S04]  /*6ee0*/  LDS.128 R28, [R38+UR8+0x5800] ;  /* 0x00580008261c7984 */ /* 0x000f680008000c00 */
[----:B------:R-:W5:Y:S04]  /*6ef0*/  LDS.128 R8, [R38+UR8+0x5840] ;  /* 0x0058400826087984 */ /* 0x000f680008000c00 */
[----:B------:R-:W-:Y:S01]  /*6f00*/  LDS.64 R54, [R0+UR6+0x1a80] ;  /* 0x001a800600367984 */ /* 0x000fe20008000a00 */
[C---:B-1----:R-:W-:Y:S01]  /*6f10*/  FFMA R37, R16.reuse, R46, R37 ;  /* 0x0000002e10257223 */ /* 0x042fe20000000025 */
[----:B------:R-:W-:-:S02]  /*6f20*/  FFMA R2, R16, R47, R2 ;  /* 0x0000002f10027223 */ /* 0x000fc40000000002 */
[----:B------:R-:W-:Y:S01]  /*6f30*/  LDS.64 R64, [R0+UR6+0x1b00] ;  /* 0x001b000600407984 */ /* 0x000fe20008000a00 */
[----:B--2---:R-:W-:Y:S01]  /*6f40*/  FFMA R12, R46, R20, R41 ;  /* 0x000000142e0c7223 */ /* 0x004fe20000000029 */
[----:B------:R-:W-:Y:S01]  /*6f50*/  FFMA R20, R20, R47, R43 ;  /* 0x0000002f14147223 */ /* 0x000fe2000000002b */
[C---:B---3--:R-:W-:Y:S01]  /*6f60*/  FFMA R37, R56.reuse, R17, R37 ;  /* 0x0000001138257223 */ /* 0x048fe20000000025 */
[----:B------:R-:W-:Y:S01]  /*6f70*/  FFMA R17, R17, R57, R2 ;  /* 0x0000003911117223 */ /* 0x000fe20000000002 */
[-C--:B------:R-:W-:Y:S01]  /*6f80*/  FFMA R41, R56, R21.reuse, R12 ;  /* 0x0000001538297223 */ /* 0x080fe2000000000c */
[----:B------:R-:W-:Y:S01]  /*6f90*/  FFMA R20, R57, R21, R20 ;  /* 0x0000001539147223 */ /* 0x000fe20000000014 */
[----:B----4-:R-:W-:Y:S01]  /*6fa0*/  FFMA R37, R52, R18, R37 ;  /* 0x0000001234257223 */ /* 0x010fe20000000025 */
[----:B------:R-:W-:Y:S01]  /*6fb0*/  FFMA R2, R18, R53, R17 ;  /* 0x0000003512027223 */ /* 0x000fe20000000011 */
[----:B------:R-:W1:Y:S01]  /*6fc0*/  LDS.128 R12, [R38+UR8+0x5a00] ;  /* 0x005a0008260c7984 */ /* 0x000e620008000c00 */
[-C--:B------:R-:W-:Y:S01]  /*6fd0*/  FFMA R20, R53, R22.reuse, R20 ;  /* 0x0000001635147223 */ /* 0x080fe20000000014 */
[----:B-----5:R-:W-:Y:S01]  /*6fe0*/  FFMA R37, R60, R19, R37 ;  /* 0x000000133c257223 */ /* 0x020fe20000000025 */
[----:B------:R-:W-:Y:S01]  /*6ff0*/  FFMA R2, R19, R61, R2 ;  /* 0x0000003d13027223 */ /* 0x000fe20000000002 */
[----:B------:R-:W-:Y:S01]  /*7000*/  FFMA R41, R52, R22, R41 ;  /* 0x0000001634297223 */ /* 0x000fe20000000029 */
[----:B------:R-:W2:Y:S01]  /*7010*/  LDS.128 R16, [R38+UR8+0x5a40] ;  /* 0x005a400826107984 */ /* 0x000ea20008000c00 */
[----:B------:R-:W-:Y:S01]  /*7020*/  FFMA R63, R46, R4, R63 ;  /* 0x000000042e3f7223 */ /* 0x000fe2000000003f */
[----:B------:R-:W-:Y:S01]  /*7030*/  FFMA R4, R4, R47, R67 ;  /* 0x0000002f04047223 */ /* 0x000fe20000000043 */
[-C--:B------:R-:W-:Y:S01]  /*7040*/  FFMA R41, R60, R23.reuse, R41 ;  /* 0x000000173c297223 */ /* 0x080fe20000000029 */
[----:B------:R-:W-:Y:S01]  /*7050*/  FFMA R43, R61, R23, R20 ;  /* 0x000000173d2b7223 */ /* 0x000fe20000000014 */
[-C--:B------:R-:W-:Y:S01]  /*7060*/  FFMA R63, R56, R5.reuse, R63 ;  /* 0x00000005383f7223 */ /* 0x080fe2000000003f */
[----:B------:R-:W-:Y:S01]  /*7070*/  FFMA R4, R57, R5, R4 ;  /* 0x0000000539047223 */ /* 0x000fe20000000004 */
[----:B------:R-:W-:Y:S01]  /*7080*/  FFMA R69, R46, R24, R69 ;  /* 0x000000182e457223 */ /* 0x000fe20000000045 */
        /* <DEDUP_REMOVED lines=17> */
[----:B------:R-:W5:Y:S01]  /*71a0*/  LDS.128 R24, [R38+UR8+0x5e00] ;  /* 0x005e000826187984 */ /* 0x000f620008000c00 */
        /* <DEDUP_REMOVED lines=9> */
[----:B-1----:R-:W-:Y:S01]  /*7240*/  FFMA R9, R46, R12, R36 ;  /* 0x0000000c2e097223 */ /* 0x002fe20000000024 */
[C---:B------:R-:W-:Y:S01]  /*7250*/  FFMA R73, R61.reuse, R31, R28 ;  /* 0x0000001f3d497223 */ /* 0x040fe2000000001c */
[----:B------:R-:W-:Y:S01]  /*7260*/  FFMA R42, R12, R47, R42 ;  /* 0x0000002f0c2a7223 */ /* 0x000fe2000000002a */
[-C--:B------:R-:W-:Y:S01]  /*7270*/  FFMA R75, R60, R11.reuse, R75 ;  /* 0x0000000b3c4b7223 */ /* 0x080fe2000000004b */
[----:B------:R-:W-:Y:S01]  /*7280*/  FFMA R77, R61, R11, R34 ;  /* 0x0000000b3d4d7223 */ /* 0x000fe20000000022 */
[-C--:B------:R-:W-:Y:S01]  /*7290*/  FFMA R29, R56, R13.reuse, R9 ;  /* 0x0000000d381d7223 */ /* 0x080fe20000000009 */
[----:B--2---:R-:W-:Y:S01]  /*72a0*/  FFMA R31, R46, R16, R48 ;  /* 0x000000102e1f7223 */ /* 0x004fe20000000030 */
[----:B------:R-:W1:Y:S01]  /*72b0*/  LDS.128 R8, [R38+UR8+0x5e40] ;  /* 0x005e400826087984 */ /* 0x000e620008000c00 */
[C---:B------:R-:W-:Y:S01]  /*72c0*/  FFMA R42, R57.reuse, R13, R42 ;  /* 0x0000000d392a7223 */ /* 0x040fe2000000002a */
[----:B------:R-:W-:Y:S01]  /*72d0*/  FFMA R13, R52, R14, R29 ;  /* 0x0000000e340d7223 */ /* 0x000fe2000000001d */
[----:B------:R-:W-:Y:S01]  /*72e0*/  FFMA R51, R56, R17, R31 ;  /* 0x0000001138337223 */ /* 0x000fe2000000001f */
[----:B------:R-:W-:Y:S01]  /*72f0*/  FFMA R58, R16, R47, R58 ;  /* 0x0000002f103a7223 */ /* 0x000fe2000000003a */
[----:B------:R-:W2:Y:S01]  /*7300*/  LDS.128 R28, [R38+UR8+0x6000] ;  /* 0x00600008261c7984 */ /* 0x000ea20008000c00 */
        /* <DEDUP_REMOVED lines=8> */
[----:B------:R-:W-:Y:S01]  /*7390*/  FFMA R66, R20, R47, R66 ;  /* 0x0000002f14427223 */ /* 0x000fe20000000042 */
[----:B------:R-:W3:Y:S01]  /*73a0*/  LDS.128 R12, [R38+UR8+0x6040] ;  /* 0x00604008260c7984 */ /* 0x000ee20008000c00 */
[-C--:B------:R-:W-:Y:S01]  /*73b0*/  FFMA R42, R60, R19.reuse, R51 ;  /* 0x000000133c2a7223 */ /* 0x080fe20000000033 */
[----:B------:R-:W-:Y:S01]  /*73c0*/  FFMA R48, R61, R19, R48 ;  /* 0x000000133d307223 */ /* 0x000fe20000000030 */
[----:B----4-:R-:W-:Y:S01]  /*73d0*/  FFMA R19, R46, R4, R68 ;  /* 0x000000042e137223 */ /* 0x010fe20000000044 */
[----:B------:R-:W-:Y:S01]  /*73e0*/  FFMA R70, R4, R47, R70 ;  /* 0x0000002f04467223 */ /* 0x000fe20000000046 */
[C---:B------:R-:W-:Y:S01]  /*73f0*/  FFMA R66, R57.reuse, R21, R66 ;  /* 0x0000001539427223 */ /* 0x040fe20000000042 */
[-C--:B------:R-:W-:Y:S01]  /*7400*/  FFMA R17, R52, R22.reuse, R17 ;  /* 0x0000001634117223 */ /* 0x080fe20000000011 */
[-C--:B------:R-:W-:Y:S01]  /*7410*/  FFMA R19, R56, R5.reuse, R19 ;  /* 0x0000000538137223 */ /* 0x080fe20000000013 */
[----:B------:R-:W-:Y:S01]  /*7420*/  FFMA R70, R57, R5, R70 ;  /* 0x0000000539467223 */ /* 0x000fe20000000046 */
[C---:B------:R-:W-:Y:S01]  /*7430*/  FFMA R62, R53.reuse, R22, R66 ;  /* 0x00000016353e7223 */ /* 0x040fe20000000042 */
[----:B-----5:R-:W-:Y:S01]  /*7440*/  FFMA R5, R46, R24, R44 ;  /* 0x000000182e057223 */ /* 0x020fe2000000002c */
[-C--:B------:R-:W-:Y:S01]  /*7450*/  FFMA R19, R52, R6.reuse, R19 ;  /* 0x0000000634137223 */ /* 0x080fe20000000013 */
[----:B------:R-:W-:Y:S01]  /*7460*/  FFMA R66, R53, R6, R70 ;  /* 0x0000000635427223 */ /* 0x000fe20000000046 */
[----:B------:R-:W-:Y:S01]  /*7470*/  FFMA R58, R60, R23, R17 ;  /* 0x000000173c3a7223 */ /* 0x000fe20000000011 */
[----:B------:R-:W-:Y:S01]  /*7480*/  FFMA R17, R56, R25, R5 ;  /* 0x0000001938117223 */ /* 0x000fe20000000005 */
[-C--:B------:R-:W-:Y:S01]  /*7490*/  FFMA R44, R60, R7.reuse, R19 ;  /* 0x000000073c2c7223 */ /* 0x080fe20000000013 */
[C---:B------:R-:W-:Y:S01]  /*74a0*/  FFMA R66, R61.reuse, R7, R66 ;  /* 0x000000073d427223 */ /* 0x040fe20000000042 */
[----:B------:R-:W-:Y:S01]  /*74b0*/  LDS.64 R50, [R0+UR6+0x1a00] ;  /* 0x001a000600327984 */ /* 0x000fe20008000a00 */
[----:B------:R-:W-:Y:S01]  /*74c0*/  FFMA R74, R24, R47, R74 ;  /* 0x0000002f184a7223 */ /* 0x000fe2000000004a */
[----:B------:R-:W-:Y:S01]  /*74d0*/  FFMA R62, R61, R23, R62 ;  /* 0x000000173d3e7223 */ /* 0x000fe2000000003e */
[----:B------:R-:W-:Y:S01]  /*74e0*/  FFMA R21, R52, R26, R17 ;  /* 0x0000001a34157223 */ /* 0x000fe20000000011 */
[----:B------:R-:W4:Y:S01]  /*74f0*/  LDS.128 R4, [R38+UR8+0x5410] ;  /* 0x0054100826047984 */ /* 0x000f220008000c00 */
[----:B------:R-:W-:-:S02]  /*7500*/  FFMA R74, R57, R25, R74 ;  /* 0x00000019394a7223 */ /* 0x000fc4000000004a */
[----:B------:R-:W-:Y:S01]  /*7510*/  FFMA R68, R60, R27, R21 ;  /* 0x0000001b3c447223 */ /* 0x000fe20000000015 */
[----:B-1----:R-:W-:Y:S01]  /*7520*/  FFMA R23, R46, R8, R72 ;  /* 0x000000082e177223 */ /* 0x002fe20000000048 */
[----:B------:R-:W-:Y:S01]  /*7530*/  FFMA R76, R8, R47, R76 ;  /* 0x0000002f084c7223 */ /* 0x000fe2000000004c */
[----:B------:R-:W1:Y:S01]  /*7540*/  LDS.128 R16, [R38+UR8+0x5450] ;  /* 0x0054500826107984 */ /* 0x000e620008000c00 */
[----:B------:R-:W-:Y:S01]  /*7550*/  FFMA R70, R53, R26, R74 ;  /* 0x0000001a35467223 */ /* 0x000fe2000000004a */
[-C--:B------:R-:W-:Y:S01]  /*7560*/  FFMA R25, R56, R9.reuse, R23 ;  /* 0x0000000938197223 */ /* 0x080fe20000000017 */
[----:B------:R-:W-:Y:S01]  /*7570*/  FFMA R76, R57, R9, R76 ;  /* 0x00000009394c7223 */ /* 0x000fe2000000004c */
[----:B--2---:R-:W-:Y:S01]  /*7580*/  FFMA R9, R46, R28, R3 ;  /* 0x0000001c2e097223 */ /* 0x004fe20000000003 */
[----:B------:R-:W-:Y:S01]  /*7590*/  FFMA R28, R28, R47, R35 ;  /* 0x0000002f1c1c7223 */ /* 0x000fe20000000023 */
[----:B------:R-:W2:Y:S01]  /*75a0*/  LDS.128 R20, [R38+UR8+0x5610] ;  /* 0x0056100826147984 */ /* 0x000ea20008000c00 */
[----:B------:R-:W-:Y:S01]  /*75b0*/  FFMA R70, R61, R27, R70 ;  /* 0x0000001b3d467223 */ /* 0x000fe20000000046 */
[-C--:B------:R-:W-:Y:S01]  /*75c0*/  FFMA R3, R52, R10.reuse, R25 ;  /* 0x0000000a34037223 */ /* 0x080fe20000000019 */
[----:B------:R-:W-:Y:S01]  /*75d0*/  FFMA R10, R53, R10, R76 ;  /* 0x0000000a350a7223 */ /* 0x000fe2000000004c */
[----:B------:R-:W5:Y:S01]  /*75e0*/  LDS.64 R34, [R0+UR6+0x1b80] ;  /* 0x001b800600227984 */ /* 0x000f620008000a00 */
        /* <DEDUP_REMOVED lines=8> */
[-C--:B------:R-:W-:Y:S01]  /*7670*/  FFMA R12, R57, R13.reuse, R12 ;  /* 0x0000000d390c7223 */ /* 0x080fe2000000000c */
[----:B------:R-:W3:Y:S01]  /*7680*/  LDS.128 R8, [R38+UR8+0x5810] ;  /* 0x0058100826087984 */ /* 0x000ee20008000c00 */
[----:B------:R-:W-:Y:S01]  /*7690*/  FFMA R29, R56, R13, R29 ;  /* 0x0000000d381d7223 */ /* 0x000fe2000000001d */
[C---:B------:R-:W-:Y:S01]  /*76a0*/  FFMA R28, R53.reuse, R30, R28 ;  /* 0x0000001e351c7223 */ /* 0x040fe2000000001c */
[-C--:B------:R-:W-:Y:S01]  /*76b0*/  FFMA R12, R53, R14.reuse, R12 ;  /* 0x0000000e350c7223 */ /* 0x080fe2000000000c */
[-C--:B------:R-:W-:Y:S01]  /*76c0*/  FFMA R45, R60, R31.reuse, R45 ;  /* 0x0000001f3c2d7223 */ /* 0x080fe2000000002d */
[----:B------:R-:W-:Y:S01]  /*76d0*/  FFMA R52, R52, R14, R29 ;  /* 0x0000000e34347223 */ /* 0x000fe2000000001d */
[C---:B------:R-:W-:Y:S01]  /*76e0*/  FFMA R47, R61.reuse, R31, R28 ;  /* 0x0000001f3d2f7223 */ /* 0x040fe2000000001c */
[-C--:B------:R-:W-:Y:S01]  /*76f0*/  FFMA R61, R61, R15.reuse, R12 ;  /* 0x0000000f3d3d7223 */ /* 0x080fe2000000000c */
[----:B------:R-:W-:Y:S01]  /*7700*/  LDS.128 R28, [R38+UR8+0x5a10] ;  /* 0x005a1008261c7984 */ /* 0x000fe20008000c00 */
[----:B------:R-:W-:-:S03]  /*7710*/  FFMA R53, R60, R15, R52 ;  /* 0x0000000f3c357223 */ /* 0x000fc60000000034 */
[----:B------:R-:W3:Y:S01]  /*7720*/  LDS.128 R12, [R38+UR8+0x5850] ;  /* 0x00585008260c7984 */ /* 0x000ee20008000c00 */
[C---:B----4-:R-:W-:Y:S01]  /*7730*/  FFMA R37, R4.reuse, R50, R37 ;  /* 0x0000003204257223 */ /* 0x050fe20000000025 */
[----:B------:R-:W-:-:S03]  /*7740*/  FFMA R2, R4, R51, R2 ;  /* 0x0000003304027223 */ /* 0x000fc60000000002 */
[----:B------:R-:W-:Y:S01]  /*7750*/  FFMA R37, R54, R5, R37 ;  /* 0x0000000536257223 */ /* 0x000fe20000000025 */
[----:B------:R-:W-:Y:S01]  /*7760*/  FFMA R5, R5, R55, R2 ;  /* 0x0000003705057223 */ /* 0x000fe20000000002 */
[----:B-1----:R-:W-:Y:S01]  /*7770*/  FFMA R4, R50, R16, R41 ;  /* 0x0000001032047223 */ /* 0x002fe20000000029 */
[----:B------:R-:W-:Y:S01]  /*7780*/  FFMA R16, R16, R51, R43 ;  /* 0x0000003310107223 */ /* 0x000fe2000000002b */
[----:B------:R-:W-:Y:S01]  /*7790*/  FFMA R37, R64, R6, R37 ;  /* 0x0000000640257223 */ /* 0x000fe20000000025 */
[----:B------:R-:W-:Y:S01]  /*77a0*/  FFMA R2, R6, R65, R5 ;  /* 0x0000004106027223 */ /* 0x000fe20000000005 */
[-C--:B------:R-:W-:Y:S01]  /*77b0*/  FFMA R41, R54, R17.reuse, R4 ;  /* 0x0000001136297223 */ /* 0x080fe20000000004 */
[----:B------:R-:W-:Y:S01]  /*77c0*/  FFMA R16, R55, R17, R16 ;  /* 0x0000001137107223 */ /* 0x000fe20000000010 */
[----:B--2---:R-:W-:Y:S01]  /*77d0*/  FFMA R59, R50, R20, R59 ;  /* 0x00000014323b7223 */ /* 0x004fe2000000003b */
[----:B------:R-:W-:Y:S01]  /*77e0*/  FFMA R20, R20, R51, R63 ;  /* 0x0000003314147223 */ /* 0x000fe2000000003f */
[-C--:B------:R-:W-:Y:S01]  /*77f0*/  FFMA R41, R64, R18.reuse, R41 ;  /* 0x0000001240297223 */ /* 0x080fe20000000029 */
[----:B------:R-:W-:Y:S01]  /*7800*/  FFMA R16, R65, R18, R16 ;  /* 0x0000001241107223 */ /* 0x000fe20000000010 */
[----:B-----5:R-:W-:Y:S01]  /*7810*/  FFMA R37, R34, R7, R37 ;  /* 0x0000000722257223 */ /* 0x020fe20000000025 */
[----:B------:R-:W-:Y:S01]  /*7820*/  FFMA R2, R7, R35, R2 ;  /* 0x0000002307027223 */ /* 0x000fe20000000002 */
[----:B------:R-:W-:Y:S01]  /*7830*/  FFMA R20, R55, R21, R20 ;  /* 0x0000001537147223 */ /* 0x000fe20000000014 */
[----:B------:R-:W1:Y:S01]  /*7840*/  LDS.128 R4, [R38+UR8+0x5a50] ;  /* 0x005a500826047984 */ /* 0x000e620008000c00 */
[----:B---3--:R-:W-:Y:S01]  /*7850*/  FFMA R67, R50, R24, R67 ;  /* 0x0000001832437223 */ /* 0x008fe20000000043 */
        /* <DEDUP_REMOVED lines=10> */
[-C--:B------:R-:W-:Y:S01]  /*7900*/  FFMA R41, R34, R19.reuse, R41 ;  /* 0x0000001322297223 */ /* 0x080fe20000000029 */
[----:B------:R-:W2:Y:S01]  /*7910*/  LDS.128 R20, [R38+UR8+0x5c50] ;  /* 0x005c500826147984 */ /* 0x000ea20008000c00 */
[C---:B------:R-:W-:Y:S01]  /*7920*/  FFMA R43, R35.reuse, R19, R16 ;  /* 0x00000013232b7223 */ /* 0x040fe20000000010 */
[----:B------:R-:W-:Y:S01]  /*7930*/  FFMA R71, R50, R8, R71 ;  /* 0x0000000832477223 */ /* 0x000fe20000000047 */
[----:B------:R-:W-:Y:S01]  /*7940*/  FFMA R8, R8, R51, R73 ;  /* 0x0000003308087223 */ /* 0x000fe20000000049 */
[----:B------:R-:W3:Y:S01]  /*7950*/  LDS.128 R16, [R38+UR8+0x5c10] ;  /* 0x005c100826107984 */ /* 0x000ee20008000c00 */
[-C--:B------:R-:W-:Y:S01]  /*7960*/  FFMA R67, R34, R27.reuse, R67 ;  /* 0x0000001b22437223 */ /* 0x080fe20000000043 */
[----:B------:R-:W-:Y:S01]  /*7970*/  FFMA R69, R35, R27, R24 ;  /* 0x0000001b23457223 */ /* 0x000fe20000000018 */
[-C--:B------:R-:W-:Y:S01]  /*7980*/  FFMA R8, R55, R9.reuse, R8 ;  /* 0x0000000937087223 */ /* 0x080fe20000000008 */
[----:B------:R-:W4:Y:S01]  /*7990*/  LDS.128 R24, [R38+UR8+0x5e10] ;  /* 0x005e100826187984 */ /* 0x000f220008000c00 */
        /* <DEDUP_REMOVED lines=12> */
[----:B------:R-:W-:Y:S01]  /*7a60*/  FFMA R13, R50, R28, R32 ;  /* 0x0000001c320d7223 */ /* 0x000fe20000000020 */
[----:B------:R-:W-:Y:S01]  /*7a70*/  FFMA R36, R28, R51, R36 ;  /* 0x000000331c247223 */ /* 0x000fe20000000024 */
[-C--:B------:R-:W-:Y:S01]  /*7a80*/  FFMA R75, R34, R15.reuse, R75 ;  /* 0x0000000f224b7223 */ /* 0x080fe2000000004b */
[----:B------:R-:W-:Y:S01]  /*7a90*/  FFMA R77, R35, R15, R12 ;  /* 0x0000000f234d7223 */ /* 0x000fe2000000000c */
        /* <DEDUP_REMOVED lines=12> */
[----:B------:R-:W1:Y:S02]  /*7b60*/  LDS.128 R12, [R38+UR8+0x6010] ;  /* 0x00601008260c7984 */ /* 0x000e640008000c00 */
[-C--:B------:R-:W-:Y:S01]  /*7b70*/  FFMA R48, R34, R7.reuse, R5 ;  /* 0x0000000722307223 */ /* 0x080fe20000000005 */
[----:B--2---:R-:W-:Y:S01]  /*7b80*/  FFMA R5, R50, R20, R44 ;  /* 0x0000001432057223 */ /* 0x004fe2000000002c */
[----:B------:R-:W-:Y:S01]  /*7b90*/  FFMA R52, R35, R7, R52 ;  /* 0x0000000723347223 */ /* 0x000fe20000000034 */
[-C--:B------:R-:W-:Y:S01]  /*7ba0*/  FFMA R66, R20, R51.reuse, R66 ;  /* 0x0000003314427223 */ /* 0x080fe20000000042 */
[----:B---3--:R-:W-:Y:S01]  /*7bb0*/  FFMA R31, R50, R16, R58 ;  /* 0x00000010321f7223 */ /* 0x008fe2000000003a */
[----:B------:R-:W-:Y:S01]  /*7bc0*/  FFMA R62, R16, R51, R62 ;  /* 0x00000033103e7223 */ /* 0x000fe2000000003e */
[-C--:B------:R-:W-:Y:S01]  /*7bd0*/  FFMA R5, R54, R21.reuse, R5 ;  /* 0x0000001536057223 */ /* 0x080fe20000000005 */
[C---:B------:R-:W-:Y:S01]  /*7be0*/  FFMA R66, R55.reuse, R21, R66 ;  /* 0x0000001537427223 */ /* 0x040fe20000000042 */
[----:B----4-:R-:W-:Y:S01]  /*7bf0*/  FFMA R7, R50, R24, R68 ;  /* 0x0000001832077223 */ /* 0x010fe20000000044 */
[-C--:B------:R-:W-:Y:S01]  /*7c00*/  FFMA R63, R54, R17.reuse, R31 ;  /* 0x00000011363f7223 */ /* 0x080fe2000000001f */
[----:B------:R-:W-:Y:S01]  /*7c10*/  FFMA R62, R55, R17, R62 ;  /* 0x00000011373e7223 */ /* 0x000fe2000000003e */
        /* <DEDUP_REMOVED lines=8> */
[----:B------:R-:W-:Y:S01]  /*7ca0*/  FFMA R21, R64, R26, R7 ;  /* 0x0000001a40157223 */ /* 0x000fe20000000007 */
[-C--:B------:R-:W-:Y:S01]  /*7cb0*/  FFMA R56, R34, R19.reuse, R63 ;  /* 0x0000001322387223 */ /* 0x080fe2000000003f */
[----:B------:R-:W-:Y:S01]  /*7cc0*/  FFMA R58, R35, R19, R58 ;  /* 0x00000013233a7223 */ /* 0x000fe2000000003a */
[----:B------:R-:W-:Y:S01]  /*7cd0*/  LDS.64 R24, [R0+UR6+0x1c00] ;  /* 0x001c000600187984 */ /* 0x000fe20008000a00 */
[C---:B------:R-:W-:Y:S01]  /*7ce0*/  FFMA R66, R65.reuse, R22, R66 ;  /* 0x0000001641427223 */ /* 0x040fe20000000042 */
[----:B-----5:R-:W-:Y:S01]  /*7cf0*/  FFMA R3, R50, R8, R3 ;  /* 0x0000000832037223 */ /* 0x020fe20000000003 */
[----:B------:R-:W-:Y:S01]  /*7d00*/  FFMA R8, R8, R51, R33 ;  /* 0x0000003308087223 */ /* 0x000fe20000000021 */
[----:B------:R-:W3:Y:S01]  /*7d10*/  LDS.128 R4, [R38+UR8+0x5420] ;  /* 0x0054200826047984 */ /* 0x000ee20008000c00 */
[----:B------:R-:W-:Y:S01]  /*7d20*/  FFMA R68, R65, R26, R70 ;  /* 0x0000001a41447223 */ /* 0x000fe20000000046 */
[C---:B------:R-:W-:Y:S01]  /*7d30*/  FFMA R66, R35.reuse, R23, R66 ;  /* 0x0000001723427223 */ /* 0x040fe20000000042 */
[----:B------:R-:W-:Y:S01]  /*7d40*/  FFMA R23, R54, R9, R3 ;  /* 0x0000000936177223 */ /* 0x000fe20000000003 */
[----:B------:R-:W4:Y:S01]  /*7d50*/  LDS.128 R16, [R38+UR8+0x5460] ;  /* 0x0054600826107984 */ /* 0x000f220008000c00 */
[-C--:B------:R-:W-:Y:S01]  /*7d60*/  FFMA R3, R34, R27.reuse, R21 ;  /* 0x0000001b22037223 */ /* 0x080fe20000000015 */
[----:B------:R-:W-:Y:S01]  /*7d70*/  FFMA R68, R35, R27, R68 ;  /* 0x0000001b23447223 */ /* 0x000fe20000000044 */
[----:B------:R-:W-:Y:S01]  /*7d80*/  FFMA R8, R55, R9, R8 ;  /* 0x0000000937087223 */ /* 0x000fe20000000008 */
[----:B------:R-:W5:Y:S01]  /*7d90*/  LDS.64 R32, [R0+UR6+0x1c80] ;  /* 0x001c800600207984 */ /* 0x000f620008000a00 */
[----:B------:R-:W-:-:S02]  /*7da0*/  FFMA R23, R64, R10, R23 ;  /* 0x0000000a40177223 */ /* 0x000fc40000000017 */
[----:B------:R-:W-:Y:S01]  /*7db0*/  FFMA R8, R65, R10, R8 ;  /* 0x0000000a41087223 */ /* 0x000fe20000000008 */
[----:B------:R-:W5:Y:S01]  /*7dc0*/  LDS.64 R26, [R0+UR6+0x1d00] ;  /* 0x001d0006001a7984 */ /* 0x000f620008000a00 */
[-C--:B------:R-:W-:Y:S01]  /*7dd0*/  FFMA R70, R34, R11.reuse, R23 ;  /* 0x0000000b22467223 */ /* 0x080fe20000000017 */
[----:B-1----:R-:W-:Y:S01]  /*7de0*/  FFMA R45, R50, R12, R45 ;  /* 0x0000000c322d7223 */ /* 0x002fe2000000002d */
[----:B------:R-:W-:Y:S01]  /*7df0*/  FFMA R72, R35, R11, R8 ;  /* 0x0000000b23487223 */ /* 0x000fe20000000008 */
[----:B------:R-:W1:Y:S01]  /*7e00*/  LDS.64 R62, [R0+UR6+0x1d80] ;  /* 0x001d8006003e7984 */ /* 0x000e620008000a00 */
[----:B------:R-:W-:Y:S01]  /*7e10*/  FFMA R12, R12, R51, R47 ;  /* 0x000000330c0c7223 */ /* 0x000fe2000000002f */
[-C--:B------:R-:W-:Y:S02]  /*7e20*/  FFMA R45, R54, R13.reuse, R45 ;  /* 0x0000000d362d7223 */ /* 0x080fe4000000002d */
[----:B------:R-:W1:Y:S01]  /*7e30*/  LDS.128 R8, [R38+UR8+0x5620] ;  /* 0x0056200826087984 */ /* 0x000e620008000c00 */
[----:B------:R-:W-:Y:S01]  /*7e40*/  FFMA R12, R55, R13, R12 ;  /* 0x0000000d370c7223 */ /* 0x000fe2000000000c */
[----:B------:R-:W-:-:S02]  /*7e50*/  FFMA R39, R64, R14, R45 ;  /* 0x0000000e40277223 */ /* 0x000fc4000000002d */
[----:B------:R-:W1:Y:S01]  /*7e60*/  LDS.128 R20, [R38+UR8+0x5660] ;  /* 0x0056600826147984 */ /* 0x000e620008000c00 */
[----:B------:R-:W-:Y:S01]  /*7e70*/  FFMA R12, R65, R14, R12 ;  /* 0x0000000e410c7223 */ /* 0x000fe2000000000c */
[----:B------:R-:W-:Y:S01]  /*7e80*/  FFMA R39, R34, R15, R39 ;  /* 0x0000000f22277223 */ /* 0x000fe20000000027 */
[----:B--2---:R-:W-:Y:S01]  /*7e90*/  FFMA R53, R50, R28, R53 ;  /* 0x0000001c32357223 */ /* 0x004fe20000000035 */
[----:B------:R-:W-:Y:S01]  /*7ea0*/  FFMA R28, R28, R51, R61 ;  /* 0x000000331c1c7223 */ /* 0x000fe2000000003d */
[----:B------:R-:W-:Y:S01]  /*7eb0*/  FFMA R49, R35, R15, R12 ;  /* 0x0000000f23317223 */ /* 0x000fe2000000000c */
[----:B------:R-:W-:Y:S01]  /*7ec0*/  LDS.128 R44, [R38+UR8+0x5860] ;  /* 0x00586008262c7984 */ /* 0x000fe20008000c00 */
[-C--:B------:R-:W-:Y:S01]  /*7ed0*/  FFMA R53, R54, R29.reuse, R53 ;  /* 0x0000001d36357223 */ /* 0x080fe20000000035 */
[----:B------:R-:W-:Y:S02]  /*7ee0*/  FFMA R28, R55, R29, R28 ;  /* 0x0000001d371c7223 */ /* 0x000fe4000000001c */
[----:B------:R-:W2:Y:S01]  /*7ef0*/  LDS.128 R12, [R38+UR8+0x5820] ;  /* 0x00582008260c7984 */ /* 0x000ea20008000c00 */
[-C--:B------:R-:W-:Y:S01]  /*7f00*/  FFMA R51, R64, R30.reuse, R53 ;  /* 0x0000001e40337223 */ /* 0x080fe20000000035 */
[----:B------:R-:W-:-:S02]  /*7f10*/  FFMA R28, R65, R30, R28 ;  /* 0x0000001e411c7223 */ /* 0x000fc4000000001c */
[----:B------:R-:W-:Y:S01]  /*7f20*/  LDS.64 R54, [R0+UR6+0x1f00] ;  /* 0x001f000600367984 */ /* 0x000fe20008000a00 */
[C---:B---3--:R-:W-:Y:S01]  /*7f30*/  FFMA R37, R4.reuse, R24, R37 ;  /* 0x0000001804257223 */ /* 0x048fe20000000025 */
[----:B------:R-:W-:Y:S01]  /*7f40*/  FFMA R2, R4, R25, R2 ;  /* 0x0000001904027223 */ /* 0x000fe20000000002 */
[-C--:B------:R-:W-:Y:S01]  /*7f50*/  FFMA R51, R34, R31.reuse, R51 ;  /* 0x0000001f22337223 */ /* 0x080fe20000000033 */
[----:B------:R-:W-:Y:S01]  /*7f60*/  FFMA R35, R35, R31, R28 ;  /* 0x0000001f23237223 */ /* 0x000fe2000000001c */
[----:B----4-:R-:W-:Y:S01]  /*7f70*/  FFMA R4, R24, R16, R41 ;  /* 0x0000001018047223 */ /* 0x010fe20000000029 */
        /* <DEDUP_REMOVED lines=17> */
[----:B------:R-:W-:Y:S01]  /*8090*/  FFMA R16, R24, R20, R67 ;  /* 0x0000001418107223 */ /* 0x000fe20000000043 */
[-C--:B------:R-:W-:Y:S01]  /*80a0*/  FFMA R57, R32, R9.reuse, R57 ;  /* 0x0000000920397223 */ /* 0x080fe20000000039 */
[C---:B------:R-:W-:Y:S01]  /*80b0*/  FFMA R8, R33.reuse, R9, R8 ;  /* 0x0000000921087223 */ /* 0x040fe20000000008 */
[----:B------:R-:W-:Y:S01]  /*80c0*/  FFMA R20, R20, R25, R69 ;  /* 0x0000001914147223 */ /* 0x000fe20000000045 */
[-C--:B------:R-:W-:Y:S01]  /*80d0*/  FFMA R9, R32, R21.reuse, R16 ;  /* 0x0000001520097223 */ /* 0x080fe20000000010 */
[CC--:B------:R-:W-:Y:S01]  /*80e0*/  FFMA R53, R26.reuse, R10.reuse, R57 ;  /* 0x0000000a1a357223 */ /* 0x0c0fe20000000039 */
[----:B------:R-:W4:Y:S01]  /*80f0*/  LDS.128 R16, [R38+UR8+0x5c20] ;  /* 0x005c200826107984 */ /* 0x000f220008000c00 */
[----:B------:R-:W-:Y:S01]  /*8100*/  FFMA R20, R33, R21, R20 ;  /* 0x0000001521147223 */ /* 0x000fe20000000014 */
[C---:B------:R-:W-:Y:S01]  /*8110*/  FFMA R8, R27.reuse, R10, R8 ;  /* 0x0000000a1b087223 */ /* 0x040fe20000000008 */
[-C--:B------:R-:W-:Y:S01]  /*8120*/  FFMA R34, R26, R22.reuse, R9 ;  /* 0x000000161a227223 */ /* 0x080fe20000000009 */
[-C--:B------:R-:W-:Y:S01]  /*8130*/  FFMA R53, R62, R11.reuse, R53 ;  /* 0x0000000b3e357223 */ /* 0x080fe20000000035 */
[----:B------:R-:W-:Y:S01]  /*8140*/  FFMA R20, R27, R22, R20 ;  /* 0x000000161b147223 */ /* 0x000fe20000000014 */
[C---:B------:R-:W-:Y:S01]  /*8150*/  FFMA R61, R63.reuse, R11, R8 ;  /* 0x0000000b3f3d7223 */ /* 0x040fe20000000008 */
        /* <DEDUP_REMOVED lines=8> */
[----:B------:R-:W-:Y:S01]  /*81e0*/  FFMA R13, R32, R45, R20 ;  /* 0x0000002d200d7223 */ /* 0x000fe20000000014 */
[-C--:B------:R-:W-:Y:S01]  /*81f0*/  FFMA R67, R26, R14.reuse, R71 ;  /* 0x0000000e1a437223 */ /* 0x080fe20000000047 */
[----:B------:R-:W-:Y:S01]  /*8200*/  FFMA R57, R62, R23, R34 ;  /* 0x000000173e397223 */ /* 0x000fe20000000022 */
[----:B------:R-:W-:Y:S01]  /*8210*/  FFMA R12, R27, R14, R12 ;  /* 0x0000000e1b0c7223 */ /* 0x000fe2000000000c */
[----:B------:R-:W-:Y:S01]  /*8220*/  FFMA R44, R33, R45, R44 ;  /* 0x0000002d212c7223 */ /* 0x000fe2000000002c */
[-C--:B------:R-:W-:Y:S01]  /*8230*/  FFMA R14, R26, R46.reuse, R13 ;  /* 0x0000002e1a0e7223 */ /* 0x080fe2000000000d */
[----:B------:R-:W5:Y:S01]  /*8240*/  LDS.128 R20, [R38+UR8+0x5e20] ;  /* 0x005e200826147984 */ /* 0x000f620008000c00 */
[CC--:B------:R-:W-:Y:S01]  /*8250*/  FFMA R67, R62.reuse, R15.reuse, R67 ;  /* 0x0000000f3e437223 */ /* 0x0c0fe20000000043 */
[----:B------:R-:W-:Y:S01]  /*8260*/  FFMA R71, R63, R15, R12 ;  /* 0x0000000f3f477223 */ /* 0x000fe2000000000c */
[----:B------:R-:W-:Y:S01]  /*8270*/  FFMA R69, R62, R47, R14 ;  /* 0x0000002f3e457223 */ /* 0x000fe2000000000e */
[----:B------:R-:W-:Y:S01]  /*8280*/  FFMA R44, R27, R46, R44 ;  /* 0x0000002e1b2c7223 */ /* 0x000fe2000000002c */
[----:B---3--:R-:W-:Y:S01]  /*8290*/  FFMA R45, R24, R28, R36 ;  /* 0x0000001c182d7223 */ /* 0x008fe20000000024 */
[----:B------:R-:W-:Y:S01]  /*82a0*/  FFMA R42, R28, R25, R42 ;  /* 0x000000191c2a7223 */ /* 0x000fe2000000002a */
[----:B------:R-:W3:Y:S01]  /*82b0*/  LDS.128 R12, [R38+UR8+0x5e60] ;  /* 0x005e6008260c7984 */ /* 0x000ee20008000c00 */
[----:B------:R-:W-:Y:S01]  /*82c0*/  FFMA R73, R63, R47, R44 ;  /* 0x0000002f3f497223 */ /* 0x000fe2000000002c */
[----:B-1----:R-:W-:Y:S01]  /*82d0*/  FFMA R48, R24, R4, R48 ;  /* 0x0000000418307223 */ /* 0x002fe20000000030 */
[-C--:B------:R-:W-:Y:S01]  /*82e0*/  FFMA R45, R32, R29.reuse, R45 ;  /* 0x0000001d202d7223 */ /* 0x080fe2000000002d */
[----:B------:R-:W-:Y:S01]  /*82f0*/  FFMA R42, R33, R29, R42 ;  /* 0x0000001d212a7223 */ /* 0x000fe2000000002a */
[----:B------:R-:W-:Y:S01]  /*8300*/  FFMA R52, R4, R25, R52 ;  /* 0x0000001904347223 */ /* 0x000fe20000000034 */
[-C--:B------:R-:W-:Y:S01]  /*8310*/  FFMA R29, R32, R5.reuse, R48 ;  /* 0x00000005201d7223 */ /* 0x080fe20000000030 */
[CC--:B------:R-:W-:Y:S01]  /*8320*/  FFMA R45, R26.reuse, R30.reuse, R45 ;  /* 0x0000001e1a2d7223 */ /* 0x0c0fe2000000002d */
[----:B------:R-:W-:Y:S01]  /*8330*/  FFMA R34, R27, R30, R42 ;  /* 0x0000001e1b227223 */ /* 0x000fe2000000002a */
[----:B------:R-:W-:Y:S01]  /*8340*/  FFMA R52, R33, R5, R52 ;  /* 0x0000000521347223 */ /* 0x000fe20000000034 */
[----:B------:R-:W-:Y:S01]  /*8350*/  FFMA R4, R26, R6, R29 ;  /* 0x000000061a047223 */ /* 0x000fe2000000001d */
[-C--:B------:R-:W-:Y:S01]  /*8360*/  FFMA R75, R62, R31.reuse, R45 ;  /* 0x0000001f3e4b7223 */ /* 0x080fe2000000002d */
[----:B------:R-:W-:Y:S01]  /*8370*/  FFMA R34, R63, R31, R34 ;  /* 0x0000001f3f227223 */ /* 0x000fe20000000022 */
[----:B----4-:R-:W-:Y:S01]  /*8380*/  FFMA R5, R24, R16, R56 ;  /* 0x0000001018057223 */ /* 0x010fe20000000038 */
[----:B------:R-:W1:Y:S01]  /*8390*/  LDS.128 R28, [R38+UR8+0x6020] ;  /* 0x00602008261c7984 */ /* 0x000e620008000c00 */
[----:B------:R-:W-:Y:S01]  /*83a0*/  FFMA R36, R27, R6, R52 ;  /* 0x000000061b247223 */ /* 0x000fe20000000034 */
[----:B------:R-:W-:Y:S01]  /*83b0*/  FFMA R77, R62, R7, R4 ;  /* 0x000000073e4d7223 */ /* 0x000fe20000000004 */
[----:B------:R-:W-:Y:S01]  /*83c0*/  FFMA R45, R32, R17, R5 ;  /* 0x00000011202d7223 */ /* 0x000fe20000000005 */
[----:B------:R-:W-:Y:S01]  /*83d0*/  FFMA R58, R16, R25, R58 ;  /* 0x00000019103a7223 */ /* 0x000fe2000000003a */
[----:B------:R-:W-:Y:S01]  /*83e0*/  FFMA R36, R63, R7, R36 ;  /* 0x000000073f247223 */ /* 0x000fe20000000024 */
[----:B--2---:R-:W-:Y:S01]  /*83f0*/  FFMA R60, R24, R8, R60 ;  /* 0x00000008183c7223 */ /* 0x004fe2000000003c */
[----:B------:R-:W2:Y:S01]  /*8400*/  LDS.128 R4, [R38+UR8+0x6060] ;  /* 0x0060600826047984 */ /* 0x000ea20008000c00 */
[----:B------:R-:W-:Y:S01]  /*8410*/  FFMA R66, R8, R25, R66 ;  /* 0x0000001908427223 */ /* 0x000fe20000000042 */
[C---:B------:R-:W-:Y:S01]  /*8420*/  FFMA R58, R33.reuse, R17, R58 ;  /* 0x00000011213a7223 */ /* 0x040fe2000000003a */
[-C--:B------:R-:W-:Y:S01]  /*8430*/  FFMA R17, R32, R9.reuse, R60 ;  /* 0x0000000920117223 */ /* 0x080fe2000000003c */
[CC--:B------:R-:W-:Y:S01]  /*8440*/  FFMA R45, R26.reuse, R18.reuse, R45 ;  /* 0x000000121a2d7223 */ /* 0x0c0fe2000000002d */
[----:B------:R-:W-:Y:S01]  /*8450*/  FFMA R66, R33, R9, R66 ;  /* 0x0000000921427223 */ /* 0x000fe20000000042 */
[C---:B------:R-:W-:Y:S01]  /*8460*/  FFMA R56, R27.reuse, R18, R58 ;  /* 0x000000121b387223 */ /* 0x040fe2000000003a */
[-C--:B------:R-:W-:Y:S01]  /*8470*/  FFMA R52, R26, R10.reuse, R17 ;  /* 0x0000000a1a347223 */ /* 0x080fe20000000011 */
[C---:B------:R-:W-:Y:S01]  /*8480*/  FFMA R42, R62.reuse, R19, R45 ;  /* 0x000000133e2a7223 */ /* 0x040fe2000000002d */
[----:B------:R-:W-:Y:S01]  /*8490*/  FFMA R60, R27, R10, R66 ;  /* 0x0000000a1b3c7223 */ /* 0x000fe20000000042 */
[----:B------:R-:W-:Y:S01]  /*84a0*/  LDS.64 R44, [R0+UR6+0x1e00] ;  /* 0x001e0006002c7984 */ /* 0x000fe20008000a00 */
[----:B------:R-:W-:Y:S01]  /*84b0*/  FFMA R52, R62, R11, R52 ;  /* 0x0000000b3e347223 */ /* 0x000fe20000000034 */
[----:B-----5:R-:W-:Y:S01]  /*84c0*/  FFMA R3, R24, R20, R3 ;  /* 0x0000001418037223 */ /* 0x020fe20000000003 */
[----:B------:R-:W-:Y:S01]  /*84d0*/  FFMA R68, R20, R25, R68 ;  /* 0x0000001914447223 */ /* 0x000fe20000000044 */
[C---:B------:R-:W-:Y:S01]  /*84e0*/  FFMA R60, R63.reuse, R11, R60 ;  /* 0x0000000b3f3c7223 */ /* 0x040fe2000000003c */
[----:B------:R-:W-:Y:S01]  /*84f0*/  FFMA R56, R63, R19, R56 ;  /* 0x000000133f387223 */ /* 0x000fe20000000038 */
[----:B------:R-:W4:Y:S01]  /*8500*/  LDS.128 R8, [R38+UR8+0x5430] ;  /* 0x0054300826087984 */ /* 0x000f220008000c00 */
[-C--:B------:R-:W-:Y:S01]  /*8510*/  FFMA R3, R32, R21.reuse, R3 ;  /* 0x0000001520037223 */ /* 0x080fe20000000003 */
[C---:B------:R-:W-:Y:S01]  /*8520*/  FFMA R68, R33.reuse, R21, R68 ;  /* 0x0000001521447223 */ /* 0x040fe20000000044 */
[----:B---3--:R-:W-:Y:S01]  /*8530*/  FFMA R21, R24, R12, R70 ;  /* 0x0000000c18157223 */ /* 0x008fe20000000046 */
[----:B------:R-:W-:Y:S01]  /*8540*/  FFMA R72, R12, R25, R72 ;  /* 0x000000190c487223 */ /* 0x000fe20000000048 */
[----:B------:R-:W3:Y:S01]  /*8550*/  LDS.64 R46, [R0+UR6+0x1e80] ;  /* 0x001e8006002e7984 */ /* 0x000ee20008000a00 */
        /* <DEDUP_REMOVED lines=8> */
[-C--:B------:R-:W-:Y:S01]  /*85e0*/  FFMA R3, R62, R23.reuse, R3 ;  /* 0x000000173e037223 */ /* 0x080fe20000000003 */
[C---:B------:R-:W-:Y:S01]  /*85f0*/  FFMA R64, R63.reuse, R23, R64 ;  /* 0x000000173f407223 */ /* 0x040fe20000000040 */
[----:B------:R-:W-:Y:S01]  /*8600*/  FFMA R66, R63, R15, R66 ;  /* 0x0000000f3f427223 */ /* 0x000fe20000000042 */
[----:B-1----:R-:W-:Y:S01]  /*8610*/  FFMA R12, R24, R28, R39 ;  /* 0x0000001c180c7223 */ /* 0x002fe20000000027 */
[----:B------:R-:W-:Y:S01]  /*8620*/  FFMA R28, R28, R25, R49 ;  /* 0x000000191c1c7223 */ /* 0x000fe20000000031 */
[----:B------:R-:W-:Y:S01]  /*8630*/  FFMA R39, R62, R15, R13 ;  /* 0x0000000f3e277223 */ /* 0x000fe2000000000d */
[----:B------:R-:W1:Y:S01]  /*8640*/  LDS.128 R20, [R38+UR8+0x5630] ;  /* 0x0056300826147984 */ /* 0x000e620008000c00 */
[-C--:B------:R-:W-:Y:S01]  /*8650*/  FFMA R49, R32, R29.reuse, R12 ;  /* 0x0000001d20317223 */ /* 0x080fe2000000000c */
[----:B------:R-:W-:-:S02]  /*8660*/  FFMA R28, R33, R29, R28 ;  /* 0x0000001d211c7223 */ /* 0x000fc4000000001c */
        /* <DEDUP_REMOVED lines=11> */
[----:B------:R-:W2:Y:S03]  /*8720*/  LDS.128 R28, [R38+UR8+0x5870] ;  /* 0x00587008261c7984 */ /* 0x000ea60008000c00 */
[----:B------:R-:W-:Y:S01]  /*8730*/  FFMA R63, R63, R7, R4 ;  /* 0x000000073f3f7223 */ /* 0x000fe20000000004 */
[----:B------:R-:W2:Y:S01]  /*8740*/  LDS.128 R24, [R38+UR8+0x5830] ;  /* 0x0058300826187984 */ /* 0x000ea20008000c00 */
[C---:B----4-:R-:W-:Y:S01]  /*8750*/  FFMA R5, R8.reuse, R44, R37 ;  /* 0x0000002c08057223 */ /* 0x050fe20000000025 */
[----:B------:R-:W-:Y:S01]  /*8760*/  FFMA R2, R8, R45, R2 ;  /* 0x0000002d08027223 */ /* 0x000fe20000000002 */
[----:B------:R-:W-:-:S02]  /*8770*/  FFMA R37, R62, R7, R51 ;  /* 0x000000073e257223 */ /* 0x000fc40000000033 */
[----:B------:R-:W4:Y:S01]  /*8780*/  LDS.128 R48, [R38+UR8+0x5e70] ;  /* 0x005e700826307984 */ /* 0x000f220008000c00 */
[----:B---3--:R-:W-:Y:S01]  /*8790*/  FFMA R5, R46, R9, R5 ;  /* 0x000000092e057223 */ /* 0x008fe20000000005 */
[----:B------:R-:W-:Y:S01]  /*87a0*/  FFMA R9, R9, R47, R2 ;  /* 0x0000002f09097223 */ /* 0x000fe20000000002 */
[----:B-----5:R-:W-:Y:S01]  /*87b0*/  FFMA R41, R44, R16, R41 ;  /* 0x000000102c297223 */ /* 0x020fe20000000029 */
        /* <DEDUP_REMOVED lines=11> */
[-C--:B------:R-:W-:Y:S01]  /*8870*/  FFMA R32, R58, R19.reuse, R41 ;  /* 0x000000133a207223 */ /* 0x080fe20000000029 */
[----:B------:R-:W-:Y:S01]  /*8880*/  FFMA R41, R59, R19, R16 ;  /* 0x000000133b297223 */ /* 0x000fe20000000010 */
[----:B------:R-:W1:Y:S01]  /*8890*/  LDS.128 R8, [R38+UR8+0x5a70] ;  /* 0x005a700826087984 */ /* 0x000e620008000c00 */
[----:B------:R-:W-:Y:S01]  /*88a0*/  FFMA R57, R44, R12, R57 ;  /* 0x0000000c2c397223 */ /* 0x000fe20000000039 */
[-C--:B------:R-:W-:Y:S01]  /*88b0*/  FFMA R12, R12, R45.reuse, R65 ;  /* 0x0000002d0c0c7223 */ /* 0x080fe20000000041 */
[----:B------:R-:W-:Y:S01]  /*88c0*/  FFMA R20, R20, R45, R61 ;  /* 0x0000002d14147223 */ /* 0x000fe2000000003d */
[----:B------:R-:W5:Y:S01]  /*88d0*/  LDS.128 R16, [R38+UR8+0x5c30] ;  /* 0x005c300826107984 */ /* 0x000f620008000c00 */
[C---:B------:R-:W-:Y:S01]  /*88e0*/  FFMA R53, R46.reuse, R21, R53 ;  /* 0x000000152e357223 */ /* 0x040fe20000000035 */
[C---:B------:R-:W-:Y:S01]  /*88f0*/  FFMA R12, R47.reuse, R13, R12 ;  /* 0x0000000d2f0c7223 */ /* 0x040fe2000000000c */
[----:B------:R-:W-:Y:S01]  /*8900*/  FFMA R20, R47, R21, R20 ;  /* 0x000000152f147223 */ /* 0x000fe20000000014 */
[----:B------:R-:W-:Y:S01]  /*8910*/  FFMA R57, R46, R13, R57 ;  /* 0x0000000d2e397223 */ /* 0x000fe20000000039 */
[C---:B------:R-:W-:Y:S01]  /*8920*/  FFMA R43, R54.reuse, R22, R53 ;  /* 0x00000016362b7223 */ /* 0x040fe20000000035 */
[C---:B------:R-:W-:Y:S01]  /*8930*/  FFMA R12, R55.reuse, R14, R12 ;  /* 0x0000000e370c7223 */ /* 0x040fe2000000000c */
[----:B------:R-:W-:Y:S01]  /*8940*/  FFMA R20, R55, R22, R20 ;  /* 0x0000001637147223 */ /* 0x000fe20000000014 */
[----:B------:R-:W-:Y:S01]  /*8950*/  FFMA R57, R54, R14, R57 ;  /* 0x0000000e36397223 */ /* 0x000fe20000000039 */
[----:B------:R-:W-:Y:S01]  /*8960*/  FFMA R43, R58, R23, R43 ;  /* 0x000000173a2b7223 */ /* 0x000fe2000000002b */
[----:B------:R-:W-:Y:S01]  /*8970*/  FFMA R61, R59, R15, R12 ;  /* 0x0000000f3b3d7223 */ /* 0x000fe2000000000c */
[C---:B--2---:R-:W-:Y:S01]  /*8980*/  FFMA R12, R44.reuse, R28, R69 ;  /* 0x0000001c2c0c7223 */ /* 0x044fe20000000045 */
[----:B------:R-:W-:Y:S01]  /*8990*/  FFMA R67, R44, R24, R67 ;  /* 0x000000182c437223 */ /* 0x000fe20000000043 */
[-C--:B------:R-:W-:Y:S01]  /*89a0*/  FFMA R24, R24, R45.reuse, R71 ;  /* 0x0000002d18187223 */ /* 0x080fe20000000047 */
        /* <DEDUP_REMOVED lines=9> */
[----:B------:R-:W-:Y:S01]  /*8a40*/  FFMA R28, R55, R30, R28 ;  /* 0x0000001e371c7223 */ /* 0x000fe2000000001c */
[----:B------:R-:W2:Y:S01]  /*8a50*/  LDS.128 R20, [R38+UR8+0x5c70] ;  /* 0x005c700826147984 */ /* 0x000ea20008000c00 */
[C---:B------:R-:W-:Y:S01]  /*8a60*/  FFMA R57, R58.reuse, R15, R57 ;  /* 0x0000000f3a397223 */ /* 0x040fe20000000039 */
[CC--:B------:R-:W-:Y:S01]  /*8a70*/  FFMA R62, R58.reuse, R27.reuse, R67 ;  /* 0x0000001b3a3e7223 */ /* 0x0c0fe20000000043 */
[C---:B------:R-:W-:Y:S01]  /*8a80*/  FFMA R67, R59.reuse, R27, R24 ;  /* 0x0000001b3b437223 */ /* 0x040fe20000000018 */
[----:B------:R-:W2:Y:S01]  /*8a90*/  LDS.128 R12, [R38+UR8+0x5e30] ;  /* 0x005e3008260c7984 */ /* 0x000ea20008000c00 */
[-C--:B------:R-:W-:Y:S01]  /*8aa0*/  FFMA R65, R58, R31.reuse, R26 ;  /* 0x0000001f3a417223 */ /* 0x080fe2000000001a */
[----:B------:R-:W-:Y:S01]  /*8ab0*/  FFMA R68, R59, R31, R28 ;  /* 0x0000001f3b447223 */ /* 0x000fe2000000001c */
[-C--:B----4-:R-:W-:Y:S01]  /*8ac0*/  FFMA R66, R48, R45.reuse, R66 ;  /* 0x0000002d30427223 */ /* 0x090fe20000000042 */
[----:B------:R-:W4:Y:S01]  /*8ad0*/  LDS.128 R24, [R38+UR8+0x6030] ;  /* 0x0060300826187984 */ /* 0x000f220008000c00 */
[----:B---3--:R-:W-:Y:S01]  /*8ae0*/  FFMA R75, R44, R4, R75 ;  /* 0x000000042c4b7223 */ /* 0x008fe2000000004b */
[----:B------:R-:W-:Y:S01]  /*8af0*/  FFMA R34, R4, R45, R34 ;  /* 0x0000002d04227223 */ /* 0x000fe20000000022 */
[C---:B------:R-:W-:Y:S01]  /*8b00*/  FFMA R66, R47.reuse, R49, R66 ;  /* 0x000000312f427223 */ /* 0x040fe20000000042 */
[----:B------:R-:W3:Y:S01]  /*8b10*/  LDS.128 R28, [R38+UR8+0x6070] ;  /* 0x00607008261c7984 */ /* 0x000ee20008000c00 */
[----:B-1----:R-:W-:Y:S01]  /*8b20*/  FFMA R4, R44, R8, R77 ;  /* 0x000000082c047223 */ /* 0x002fe2000000004d */
[----:B------:R-:W-:Y:S01]  /*8b30*/  FFMA R36, R8, R45, R36 ;  /* 0x0000002d08247223 */ /* 0x000fe20000000024 */
[CC--:B------:R-:W-:Y:S01]  /*8b40*/  FFMA R75, R46.reuse, R5.reuse, R75 ;  /* 0x000000052e4b7223 */ /* 0x0c0fe2000000004b */
[C---:B------:R-:W-:Y:S01]  /*8b50*/  FFMA R34, R47.reuse, R5, R34 ;  /* 0x000000052f227223 */ /* 0x040fe20000000022 */
[-C--:B------:R-:W-:Y:S01]  /*8b60*/  FFMA R5, R46, R9.reuse, R4 ;  /* 0x000000092e057223 */ /* 0x080fe20000000004 */
[----:B------:R-:W-:Y:S01]  /*8b70*/  FFMA R36, R47, R9, R36 ;  /* 0x000000092f247223 */ /* 0x000fe20000000024 */
[----:B-----5:R-:W-:Y:S01]  /*8b80*/  FFMA R9, R44, R16, R42 ;  /* 0x000000102c097223 */ /* 0x020fe2000000002a */
[CC--:B------:R-:W-:Y:S01]  /*8b90*/  FFMA R75, R54.reuse, R6.reuse, R75 ;  /* 0x00000006364b7223 */ /* 0x0c0fe2000000004b */
[C---:B------:R-:W-:Y:S01]  /*8ba0*/  FFMA R34, R55.reuse, R6, R34 ;  /* 0x0000000637227223 */ /* 0x040fe20000000022 */
[-C--:B------:R-:W-:Y:S01]  /*8bb0*/  FFMA R6, R54, R10.reuse, R5 ;  /* 0x0000000a36067223 */ /* 0x080fe20000000005 */
[----:B------:R-:W-:Y:S01]  /*8bc0*/  FFMA R9, R46, R17, R9 ;  /* 0x000000112e097223 */ /* 0x000fe20000000009 */
[----:B------:R-:W-:Y:S01]  /*8bd0*/  FFMA R56, R16, R45, R56 ;  /* 0x0000002d10387223 */ /* 0x000fe20000000038 */
[----:B------:R-:W-:Y:S01]  /*8be0*/  FFMA R36, R55, R10, R36 ;  /* 0x0000000a37247223 */ /* 0x000fe20000000024 */
[----:B------:R-:W-:Y:S01]  /*8bf0*/  FFMA R5, R58, R11, R6 ;  /* 0x0000000b3a057223 */ /* 0x000fe20000000006 */
[----:B------:R-:W-:Y:S01]  /*8c00*/  FFMA R9, R54, R18, R9 ;  /* 0x0000001236097223 */ /* 0x000fe20000000009 */
[----:B------:R-:W-:Y:S01]  /*8c10*/  FFMA R56, R47, R17, R56 ;  /* 0x000000112f387223 */ /* 0x000fe20000000038 */
[C---:B------:R-:W-:Y:S01]  /*8c20*/  FFMA R66, R55.reuse, R50, R66 ;  /* 0x0000003237427223 */ /* 0x040fe20000000042 */
[C---:B------:R-:W-:Y:S01]  /*8c30*/  FFMA R4, R58.reuse, R7, R75 ;  /* 0x000000073a047223 */ /* 0x040fe2000000004b */
[----:B------:R-:W-:Y:S01]  /*8c40*/  FFMA R6, R58, R19, R9 ;  /* 0x000000133a067223 */ /* 0x000fe20000000009 */
[----:B------:R-:W-:Y:S01]  /*8c50*/  FFMA R56, R55, R18, R56 ;  /* 0x0000001237387223 */ /* 0x000fe20000000038 */
[----:B------:R-:W1:Y:S01]  /*8c60*/  LDC.64 R8, c[0x0][0x390] ;  /* 0x0000e400ff087b82 */ /* 0x000e620000000a00 */
[C---:B------:R-:W-:Y:S01]  /*8c70*/  FFMA R7, R59.reuse, R7, R34 ;  /* 0x000000073b077223 */ /* 0x040fe20000000022 */
[C---:B------:R-:W-:Y:S01]  /*8c80*/  FFMA R11, R59.reuse, R11, R36 ;  /* 0x0000000b3b0b7223 */ /* 0x040fe20000000024 */
[----:B------:R-:W-:Y:S01]  /*8c90*/  FFMA R19, R59, R19, R56 ;  /* 0x000000133b137223 */ /* 0x000fe20000000038 */
[----:B--2---:R-:W-:Y:S01]  /*8ca0*/  FFMA R52, R44, R20, R52 ;  /* 0x000000142c347223 */ /* 0x004fe20000000034 */
[-C--:B------:R-:W-:Y:S01]  /*8cb0*/  FFMA R60, R20, R45.reuse, R60 ;  /* 0x0000002d143c7223 */ /* 0x080fe2000000003c */
[----:B------:R-:W-:Y:S01]  /*8cc0*/  FFMA R3, R44, R12, R3 ;  /* 0x0000000c2c037223 */ /* 0x000fe20000000003 */
[----:B------:R-:W-:Y:S01]  /*8cd0*/  FFMA R64, R12, R45, R64 ;  /* 0x0000002d0c407223 */ /* 0x000fe20000000040 */
[----:B------:R-:W-:Y:S01]  /*8ce0*/  FFMA R17, R46, R21, R52 ;  /* 0x000000152e117223 */ /* 0x000fe20000000034 */
[C---:B------:R-:W-:Y:S01]  /*8cf0*/  FFMA R12, R44.reuse, R48, R39 ;  /* 0x000000302c0c7223 */ /* 0x040fe20000000027 */
[----:B----4-:R-:W-:Y:S01]  /*8d00*/  FFMA R33, R44, R24, R33 ;  /* 0x000000182c217223 */ /* 0x010fe20000000021 */
[----:B------:R-:W-:Y:S01]  /*8d10*/  FFMA R24, R24, R45, R35 ;  /* 0x0000002d18187223 */ /* 0x000fe20000000023 */
[-C--:B------:R-:W-:Y:S01]  /*8d20*/  FFMA R3, R46, R13.reuse, R3 ;  /* 0x0000000d2e037223 */ /* 0x080fe20000000003 */
[C---:B------:R-:W-:Y:S01]  /*8d30*/  FFMA R64, R47.reuse, R13, R64 ;  /* 0x0000000d2f407223 */ /* 0x040fe20000000040 */
[----:B---3--:R-:W-:Y:S01]  /*8d40*/  FFMA R44, R44, R28, R37 ;  /* 0x0000001c2c2c7223 */ /* 0x008fe20000000025 */
[----:B------:R-:W-:Y:S01]  /*8d50*/  FFMA R28, R28, R45, R63 ;  /* 0x0000002d1c1c7223 */ /* 0x000fe2000000003f */
[----:B------:R-:W-:Y:S01]  /*8d60*/  FFMA R10, R54, R22, R17 ;  /* 0x00000016360a7223 */ /* 0x000fe20000000011 */
[C---:B------:R-:W-:Y:S01]  /*8d70*/  FFMA R13, R46.reuse, R49, R12 ;  /* 0x000000312e0d7223 */ /* 0x040fe2000000000c */
[C---:B------:R-:W-:Y:S01]  /*8d80*/  FFMA R33, R46.reuse, R25, R33 ;  /* 0x000000192e217223 */ /* 0x040fe20000000021 */
[----:B------:R-:W-:Y:S01]  /*8d90*/  FFMA R17, R46, R29, R44 ;  /* 0x0000001d2e117223 */ /* 0x000fe2000000002c */
[C---:B------:R-:W-:Y:S01]  /*8da0*/  FFMA R60, R47.reuse, R21, R60 ;  /* 0x000000152f3c7223 */ /* 0x040fe2000000003c */
[C---:B------:R-:W-:Y:S01]  /*8db0*/  FFMA R24, R47.reuse, R25, R24 ;  /* 0x000000192f187223 */ /* 0x040fe20000000018 */
[----:B------:R-:W-:Y:S01]  /*8dc0*/  FFMA R28, R47, R29, R28 ;  /* 0x0000001d2f1c7223 */ /* 0x000fe2000000001c */
[C---:B------:R-:W-:Y:S01]  /*8dd0*/  FFMA R3, R54.reuse, R14, R3 ;  /* 0x0000000e36037223 */ /* 0x040fe20000000003 */
        /* <DEDUP_REMOVED lines=10> */
[C---:B------:R-:W-:Y:S01]  /*8e80*/  FFMA R33, R58.reuse, R27, R33 ;  /* 0x0000001b3a217223 */ /* 0x040fe20000000021 */
[----:B------:R-:W-:Y:S01]  /*8e90*/  FFMA R17, R58, R31, R54 ;  /* 0x0000001f3a117223 */ /* 0x000fe20000000036 */
[C---:B------:R-:W-:Y:S01]  /*8ea0*/  FFMA R23, R59.reuse, R23, R60 ;  /* 0x000000173b177223 */ /* 0x040fe2000000003c */
[C---:B------:R-:W-:Y:S01]  /*8eb0*/  FFMA R15, R59.reuse, R15, R64 ;  /* 0x0000000f3b0f7223 */ /* 0x040fe20000000040 */
[----:B------:R-:W-:Y:S01]  /*8ec0*/  FFMA R51, R59, R51, R66 ;  /* 0x000000333b337223 */ /* 0x000fe20000000042 */
[----:B-1----:R-:W-:-:S04]  /*8ed0*/  IMAD.WIDE.U32 R8, R40, 0x4, R8 ;  /* 0x0000000428087825 */ /* 0x002fc800078e0008 */
[C---:B------:R-:W-:Y:S01]  /*8ee0*/  FFMA R27, R59.reuse, R27, R24 ;  /* 0x0000001b3b1b7223 */ /* 0x040fe20000000018 */
[----:B------:R-:W-:Y:S01]  /*8ef0*/  FFMA R31, R59, R31, R28 ;  /* 0x0000001f3b1f7223 */ /* 0x000fe2000000001c */
[----:B------:R-:W-:Y:S04]  /*8f00*/  STG.E desc[UR4][R8.64], R0 ;  /* 0x0000000008007986 */ /* 0x000fe8000c101904 */
        /* <DEDUP_REMOVED lines=26> */
[----:B------:R-:W-:Y:S01]  /*90b0*/  STG.E desc[UR4][R8.64+0x15104], R31 ;  /* 0x0151041f08007986 */ /* 0x000fe2000c101904 */
[----:B------:R-:W-:Y:S05]  /*90c0*/  EXIT ;  /* 0x000000000000794d */ /* 0x000fea0003800000 */
.L_x_0:
[----:B------:R-:W-:-:S00]  /*90d0*/  BRA `(.L_x_0) ;  /* 0xfffffffc00fc7947 */ /* 0x000fc0000383ffff */
[----:B------:R-:W-:-:S00]  /*90e0*/  NOP ;  /* 0x0000000000007918 */ /* 0x000fc00000000000 */
        /* <DEDUP_REMOVED lines=9> */
.L_x_1:


//--------------------- .nv.shared.main_kernel0   --------------------------
	.section	.nv.shared.main_kernel0,"aw",@nobits
	.sectionflags	@""
	.align	4
.nv.shared.main_kernel0:
	.zero		37888


//--------------------- .nv.shared.reserved.0     --------------------------
	.section	.nv.shared.reserved.0,"aw",@nobits
	.weak		__nv_reservedSMEM_offset_0_alias
	.size		__nv_reservedSMEM_offset_0_alias, 0, 64
	.other		__nv_reservedSMEM_offset_0_alias,@"STO_CUDA_RESERVED_SHARED STV_DEFAULT"
__nv_reservedSMEM_offset_0_alias:
	.zero		0
	.zero		64


//--------------------- .nv.constant0.main_kernel0 --------------------------
	.section	.nv.constant0.main_kernel0,"a",@progbits
	.sectionflags	@""
	.align	4
.nv.constant0.main_kernel0:
	.zero		920


//--------------------- SYMBOLS --------------------------

	.type		.nv.reservedSmem.offset0,@object
	.size		.nv.reservedSmem.offset0,0x4
	.type		.nv.reservedSmem.cap,@object
	.size		.nv.reservedSmem.cap,0x4
